	.target	sm_90a

	.elftype	@"ET_EXEC"


//--------------------- .note.nv.tkinfo           --------------------------
	.section	.note.nv.tkinfo,"",@"SHT_NOTE"
	.sectionflags	@"SHF_NOTE_NV_TKINFO"
	.tkinfo
        /*0018*/ 	.word	0x00000002
        /*0030*/ 	.string	""
        /*0030*/ 	.string	"ptxas"
        /*0030*/ 	.string	"Cuda compilation tools, release 13.0, V13.0.88"
        /*0030*/ 	.string	"Build cuda_13.0.r13.0/compiler.36424714_0"
        /*0030*/ 	.string	"-arch sm_90a -m 64 "



//--------------------- .note.nv.cuinfo           --------------------------
	.section	.note.nv.cuinfo,"",@"SHT_NOTE"
	.sectionflags	@"SHF_NOTE_NV_CUINFO"
        /*0018*/ 	.short	0x0002
        /*001a*/ 	.short	0x005a
        /*001c*/ 	.short	0x0082
	.zero		2


//--------------------- .nv.info                  --------------------------
	.section	.nv.info,"",@"SHT_CUDA_INFO"
	.align	4


	//----- nvinfo : EIATTR_REGCOUNT
	.align		4
        /*0000*/ 	.byte	0x04, 0x2f
        /*0002*/ 	.short	(.L_15 - .L_14)
	.align		4
.L_14:
        /*0004*/ 	.word	index@(_ZN7cutlass13device_kernelINS_4gemm6kernel13GemmUniversalIN4cute5tupleIJiiiiEEENS1_10collective13CollectiveMmaINS1_34MainloopSm90TmaGmmaWarpSpecializedILi3ENS5_IJNS4_1CILi1EEENSA_ILi2EEESB_EEENS1_32KernelTmaWarpSpecializedPingpongEEENS5_IJNSA_ILi64EEESG_NSA_ILi128EEEEEENS_10tfloat32_tENS5_IJlSB_lEEESJ_SK_NS4_8TiledMMAINS4_8MMA_AtomIJNS4_4SM904GMMA29MMA_64x64x8_F32TF32TF32_SS_TNILNSO_7ScaleInE1ELSQ_1EEEEEENS4_6LayoutINS5_IJSB_SB_SB_EEENS5_IJNSA_ILi0EEESV_SV_EEEEENS5_IJNS4_10UnderscoreESY_SY_EEEEENS4_23SM90_TMA_LOAD_MULTICASTENS4_14ComposedLayoutINS4_7SwizzleILi3ELi4ELi3EEENS4_18smem_ptr_flag_bitsILi32EEENST_INS5_IJNSA_ILi8EEENSA_ILi32EEEEEENS5_IJS18_SB_EEEEEEEvNS4_8identityENS4_13SM90_TMA_LOADES1C_vS1D_EENS_8epilogue10collective6detail29Sm90TmaWarpSpecializedAdapterINS1H_15DefaultEpilogueISJ_SK_SK_NS1G_6thread17LinearCombinationISJ_Li1EffLNS1L_9ScaleType4KindE0ELNS_15FloatRoundStyleE2ESJ_EENS1_15EpilogueDefaultEEEEEvvEEEEvNT_6ParamsE)
        /*0008*/ 	.word	0x000000a8


	//----- nvinfo : EIATTR_FRAME_SIZE
	.align		4
.L_15:
        /*000c*/ 	.byte	0x04, 0x11
        /*000e*/ 	.short	(.L_17 - .L_16)
	.align		4
.L_16:
        /*0010*/ 	.word	index@(_ZN7cutlass13device_kernelINS_4gemm6kernel13GemmUniversalIN4cute5tupleIJiiiiEEENS1_10collective13CollectiveMmaINS1_34MainloopSm90TmaGmmaWarpSpecializedILi3ENS5_IJNS4_1CILi1EEENSA_ILi2EEESB_EEENS1_32KernelTmaWarpSpecializedPingpongEEENS5_IJNSA_ILi64EEESG_NSA_ILi128EEEEEENS_10tfloat32_tENS5_IJlSB_lEEESJ_SK_NS4_8TiledMMAINS4_8MMA_AtomIJNS4_4SM904GMMA29MMA_64x64x8_F32TF32TF32_SS_TNILNSO_7ScaleInE1ELSQ_1EEEEEENS4_6LayoutINS5_IJSB_SB_SB_EEENS5_IJNSA_ILi0EEESV_SV_EEEEENS5_IJNS4_10UnderscoreESY_SY_EEEEENS4_23SM90_TMA_LOAD_MULTICASTENS4_14ComposedLayoutINS4_7SwizzleILi3ELi4ELi3EEENS4_18smem_ptr_flag_bitsILi32EEENST_INS5_IJNSA_ILi8EEENSA_ILi32EEEEEENS5_IJS18_SB_EEEEEEEvNS4_8identityENS4_13SM90_TMA_LOADES1C_vS1D_EENS_8epilogue10collective6detail29Sm90TmaWarpSpecializedAdapterINS1H_15DefaultEpilogueISJ_SK_SK_NS1G_6thread17LinearCombinationISJ_Li1EffLNS1L_9ScaleType4KindE0ELNS_15FloatRoundStyleE2ESJ_EENS1_15EpilogueDefaultEEEEEvvEEEEvNT_6ParamsE)
        /*0014*/ 	.word	0x00000008


	//----- nvinfo : EIATTR_MIN_STACK_SIZE
	.align		4
.L_17:
        /*0018*/ 	.byte	0x04, 0x12
        /*001a*/ 	.short	(.L_19 - .L_18)
	.align		4
.L_18:
        /*001c*/ 	.word	index@(_ZN7cutlass13device_kernelINS_4gemm6kernel13GemmUniversalIN4cute5tupleIJiiiiEEENS1_10collective13CollectiveMmaINS1_34MainloopSm90TmaGmmaWarpSpecializedILi3ENS5_IJNS4_1CILi1EEENSA_ILi2EEESB_EEENS1_32KernelTmaWarpSpecializedPingpongEEENS5_IJNSA_ILi64EEESG_NSA_ILi128EEEEEENS_10tfloat32_tENS5_IJlSB_lEEESJ_SK_NS4_8TiledMMAINS4_8MMA_AtomIJNS4_4SM904GMMA29MMA_64x64x8_F32TF32TF32_SS_TNILNSO_7ScaleInE1ELSQ_1EEEEEENS4_6LayoutINS5_IJSB_SB_SB_EEENS5_IJNSA_ILi0EEESV_SV_EEEEENS5_IJNS4_10UnderscoreESY_SY_EEEEENS4_23SM90_TMA_LOAD_MULTICASTENS4_14ComposedLayoutINS4_7SwizzleILi3ELi4ELi3EEENS4_18smem_ptr_flag_bitsILi32EEENST_INS5_IJNSA_ILi8EEENSA_ILi32EEEEEENS5_IJS18_SB_EEEEEEEvNS4_8identityENS4_13SM90_TMA_LOADES1C_vS1D_EENS_8epilogue10collective6detail29Sm90TmaWarpSpecializedAdapterINS1H_15DefaultEpilogueISJ_SK_SK_NS1G_6thread17LinearCombinationISJ_Li1EffLNS1L_9ScaleType4KindE0ELNS_15FloatRoundStyleE2ESJ_EENS1_15EpilogueDefaultEEEEEvvEEEEvNT_6ParamsE)
        /*0020*/ 	.word	0x00000008
.L_19:


//--------------------- .nv.compat                --------------------------
	.section	.nv.compat,"",@"SHT_CUDA_COMPAT_INFO"
	.align	4
        /*0000*/ 	.byte	0x02, 0x09, 0x01, 0x00, 0x02, 0x02, 0x04, 0x00, 0x02, 0x05, 0x05, 0x00, 0x03, 0x07, 0x01, 0x01
        /*0010*/ 	.byte	0x02, 0x03, 0x01, 0x00, 0x02, 0x06, 0x01, 0x00, 0x04, 0x0b, 0x08, 0x00, 0x00, 0x00, 0x00, 0x00
        /*0020*/ 	.byte	0x00, 0x00, 0x00, 0x00


//--------------------- .nv.info._ZN7cutlass13device_kernelINS_4gemm6kernel13GemmUniversalIN4cute5tupleIJiiiiEEENS1_10collective13CollectiveMmaINS1_34MainloopSm90TmaGmmaWarpSpecializedILi3ENS5_IJNS4_1CILi1EEENSA_ILi2EEESB_EEENS1_32KernelTmaWarpSpecializedPingpongEEENS5_IJNSA_ILi64EEESG_NSA_ILi128EEEEEENS_10tfloat32_tENS5_IJlSB_lEEESJ_SK_NS4_8TiledMMAINS4_8MMA_AtomIJNS4_4SM904GMMA29MMA_64x64x8_F32TF32TF32_SS_TNILNSO_7ScaleInE1ELSQ_1EEEEEENS4_6LayoutINS5_IJSB_SB_SB_EEENS5_IJNSA_ILi0EEESV_SV_EEEEENS5_IJNS4_10UnderscoreESY_SY_EEEEENS4_23SM90_TMA_LOAD_MULTICASTENS4_14ComposedLayoutINS4_7SwizzleILi3ELi4ELi3EEENS4_18smem_ptr_flag_bitsILi32EEENST_INS5_IJNSA_ILi8EEENSA_ILi32EEEEEENS5_IJS18_SB_EEEEEEEvNS4_8identityENS4_13SM90_TMA_LOADES1C_vS1D_EENS_8epilogue10collective6detail29Sm90TmaWarpSpecializedAdapterINS1H_15DefaultEpilogueISJ_SK_SK_NS1G_6thread17LinearCombinationISJ_Li1EffLNS1L_9ScaleType4KindE0ELNS_15FloatRoundStyleE2ESJ_EENS1_15EpilogueDefaultEEEEEvvEEEEvNT_6ParamsE --------------------------
	.section	.nv.info._ZN7cutlass13device_kernelINS_4gemm6kernel13GemmUniversalIN4cute5tupleIJiiiiEEENS1_10collective13CollectiveMmaINS1_34MainloopSm90TmaGmmaWarpSpecializedILi3ENS5_IJNS4_1CILi1EEENSA_ILi2EEESB_EEENS1_32KernelTmaWarpSpecializedPingpongEEENS5_IJNSA_ILi64EEESG_NSA_ILi128EEEEEENS_10tfloat32_tENS5_IJlSB_lEEESJ_SK_NS4_8TiledMMAINS4_8MMA_AtomIJNS4_4SM904GMMA29MMA_64x64x8_F32TF32TF32_SS_TNILNSO_7ScaleInE1ELSQ_1EEEEEENS4_6LayoutINS5_IJSB_SB_SB_EEENS5_IJNSA_ILi0EEESV_SV_EEEEENS5_IJNS4_10UnderscoreESY_SY_EEEEENS4_23SM90_TMA_LOAD_MULTICASTENS4_14ComposedLayoutINS4_7SwizzleILi3ELi4ELi3EEENS4_18smem_ptr_flag_bitsILi32EEENST_INS5_IJNSA_ILi8EEENSA_ILi32EEEEEENS5_IJS18_SB_EEEEEEEvNS4_8identityENS4_13SM90_TMA_LOADES1C_vS1D_EENS_8epilogue10collective6detail29Sm90TmaWarpSpecializedAdapterINS1H_15DefaultEpilogueISJ_SK_SK_NS1G_6thread17LinearCombinationISJ_Li1EffLNS1L_9ScaleType4KindE0ELNS_15FloatRoundStyleE2ESJ_EENS1_15EpilogueDefaultEEEEEvvEEEEvNT_6ParamsE,"",@"SHT_CUDA_INFO"
	.sectionflags	@""
	.align	4


	//----- nvinfo : EIATTR_CUDA_API_VERSION
	.align		4
        /*0000*/ 	.byte	0x04, 0x37
        /*0002*/ 	.short	(.L_21 - .L_20)
.L_20:
        /*0004*/ 	.word	0x00000082


	//----- nvinfo : EIATTR_KPARAM_INFO
	.align		4
.L_21:
        /*0008*/ 	.byte	0x04, 0x17
        /*000a*/ 	.short	(.L_23 - .L_22)
.L_22:
        /*000c*/ 	.word	0x00000000
        /*0010*/ 	.short	0x0000
        /*0012*/ 	.short	0x0070
        /*0014*/ 	.byte	0x00, 0xf0, 0x01, 0x10


	//----- nvinfo : EIATTR_SPARSE_MMA_MASK
	.align		4
.L_23:
        /*0018*/ 	.byte	0x03, 0x50
        /*001a*/ 	.short	0x0000


	//----- nvinfo : EIATTR_MAXREG_COUNT
	.align		4
        /*001c*/ 	.byte	0x03, 0x1b
        /*001e*/ 	.short	0x00a8


	//----- nvinfo : EIATTR_NUM_BARRIERS
	.align		4
        /*0020*/ 	.byte	0x02, 0x4c
        /*0022*/ 	.byte	0x01
	.zero		1


	//----- nvinfo : EIATTR_EXTERNS
	.align		4
        /*0024*/ 	.byte	0x04, 0x0f
        /*0026*/ 	.short	(.L_25 - .L_24)


	//   ....[0]....
	.align		4
.L_24:
        /*0028*/ 	.word	index@(__assertfail)


	//----- nvinfo : EIATTR_ANNOTATIONS
	.align		4
.L_25:
        /*002c*/ 	.byte	0x04, 0x55
        /*002e*/ 	.short	(.L_27 - .L_26)


	//   ....[0]....
.L_26:
        /*0030*/ 	.word	0x00000001
        /*0034*/ 	.byte	0x20, 0x0d, 0x00, 0x00, 0x01, 0x00, 0x00, 0x00, 0xd0, 0x13, 0x00, 0x00, 0x01, 0x00, 0x00, 0x00
        /*0044*/ 	.byte	0x40, 0x4f, 0x00, 0x00, 0x01, 0x00, 0x00, 0x00, 0x90, 0x5d, 0x00, 0x00


	//----- nvinfo : EIATTR_MERCURY_ISA_VERSION
	.align		4
.L_27:
        /*0050*/ 	.byte	0x03, 0x5f
        /*0052*/ 	.short	0x0101


	//----- nvinfo : EIATTR_INT_WARP_WIDE_INSTR_OFFSETS
	.align		4
        /*0054*/ 	.byte	0x04, 0x31
        /*0056*/ 	.short	(.L_29 - .L_28)


	//   ....[0]....
.L_28:
        /*0058*/ 	.word	0x000004e0


	//   ....[1]....
        /*005c*/ 	.word	0x00000520


	//   ....[2]....
        /*0060*/ 	.word	0x00000650


	//   ....[3]....
        /*0064*/ 	.word	0x00000660


	//   ....[4]....
        /*0068*/ 	.word	0x00000670


	//   ....[5]....
        /*006c*/ 	.word	0x00000680


	//   ....[6]....
        /*0070*/ 	.word	0x00000740


	//   ....[7]....
        /*0074*/ 	.word	0x00000780


	//   ....[8]....
        /*0078*/ 	.word	0x00002b10


	//----- nvinfo : EIATTR_COOP_GROUP_MASK_REGIDS
	.align		4
.L_29:
        /*007c*/ 	.byte	0x04, 0x29
        /*007e*/ 	.short	(.L_31 - .L_30)


	//   ....[0]....
.L_30:
        /*0080*/ 	.word	0xffffffff


	//   ....[1]....
        /*0084*/ 	.word	0xffffffff


	//   ....[2]....
        /*0088*/ 	.word	0xffffffff


	//   ....[3]....
        /*008c*/ 	.word	0xffffffff


	//   ....[4]....
        /*0090*/ 	.word	0xffffffff


	//   ....[5]....
        /*0094*/ 	.word	0xffffffff


	//   ....[6]....
        /*0098*/ 	.word	0xffffffff


	//----- nvinfo : EIATTR_COOP_GROUP_INSTR_OFFSETS
	.align		4
.L_31:
        /*009c*/ 	.byte	0x04, 0x28
        /*009e*/ 	.short	(.L_33 - .L_32)


	//   ....[0]....
.L_32:
        /*00a0*/ 	.word	0x00000070


	//   ....[1]....
        /*00a4*/ 	.word	0x00000080


	//   ....[2]....
        /*00a8*/ 	.word	0x00000140


	//   ....[3]....
        /*00ac*/ 	.word	0x000002c0


	//   ....[4]....
        /*00b0*/ 	.word	0x00000300


	//   ....[5]....
        /*00b4*/ 	.word	0x00000390


	//   ....[6]....
        /*00b8*/ 	.word	0x000008d0


	//----- nvinfo : EIATTR_REG_RECONFIG
	.align		4
.L_33:
        /*00bc*/ 	.byte	0x01, 0x54
	.zero		2


	//----- nvinfo : EIATTR_SYSCALL_OFFSETS
	.align		4
        /*00c0*/ 	.byte	0x04, 0x46
        /*00c2*/ 	.short	(.L_35 - .L_34)


	//   ....[0]....
.L_34:
        /*00c4*/ 	.word	0x000018c0


	//----- nvinfo : EIATTR_MBARRIER_INSTR_OFFSETS
	.align		4
.L_35:
        /*00c8*/ 	.byte	0x04, 0x39
        /*00ca*/ 	.short	(.L_37 - .L_36)


	//   ....[0]....
.L_36:
        /*00cc*/ 	.word	0x00000250
        /*00d0*/ 	.word	0x000000ff
        /*00d4*/ 	.word	0x00000000
        /*00d8*/ 	.short	0x0100
        /*00da*/ 	.byte	0x08
	.zero		1


	//   ....[1]....
        /*00dc*/ 	.word	0x00000260
        /*00e0*/ 	.word	0x000000ff
        /*00e4*/ 	.word	0x00000018
        /*00e8*/ 	.short	0x0100
        /*00ea*/ 	.byte	0x08
	.zero		1


	//   ....[2]....
        /*00ec*/ 	.word	0x00000270
        /*00f0*/ 	.word	0x000000ff
        /*00f4*/ 	.word	0x00000008
        /*00f8*/ 	.short	0x0100
        /*00fa*/ 	.byte	0x08
	.zero		1


	//   ....[3]....
        /*00fc*/ 	.word	0x00000280
        /*0100*/ 	.word	0x000000ff
        /*0104*/ 	.word	0x00000020
        /*0108*/ 	.short	0x0100
        /*010a*/ 	.byte	0x08
	.zero		1


	//   ....[4]....
        /*010c*/ 	.word	0x00000290
        /*0110*/ 	.word	0x000000ff
        /*0114*/ 	.word	0x00000010
        /*0118*/ 	.short	0x0100
        /*011a*/ 	.byte	0x08
	.zero		1


	//   ....[5]....
        /*011c*/ 	.word	0x000002a0
        /*0120*/ 	.word	0x000000ff
        /*0124*/ 	.word	0x00000028
        /*0128*/ 	.short	0x0100
        /*012a*/ 	.byte	0x08
	.zero		1


	//   ....[6]....
        /*012c*/ 	.word	0x000007b0
        /*0130*/ 	.word	0x000000ff
        /*0134*/ 	.word	0x00000060
        /*0138*/ 	.short	0x0100
        /*013a*/ 	.byte	0x08
	.zero		1


	//   ....[7]....
        /*013c*/ 	.word	0x00000830
        /*0140*/ 	.word	0x000000ff
        /*0144*/ 	.word	0x00000068
        /*0148*/ 	.short	0x0100
        /*014a*/ 	.byte	0x08
	.zero		1


	//   ....[8]....
        /*014c*/ 	.word	0x00000850
        /*0150*/ 	.word	0x000000ff
        /*0154*/ 	.word	0x00000040
        /*0158*/ 	.short	0x0100
        /*015a*/ 	.byte	0x09
	.zero		1


	//   ....[9]....
        /*015c*/ 	.word	0x00000860
        /*0160*/ 	.word	0x000000ff
        /*0164*/ 	.word	0x00000048
        /*0168*/ 	.short	0x0100
        /*016a*/ 	.byte	0x09
	.zero		1


	//   ....[10]....
        /*016c*/ 	.word	0x00000870
        /*0170*/ 	.word	0x000000ff
        /*0174*/ 	.word	0x00000050
        /*0178*/ 	.short	0x0100
        /*017a*/ 	.byte	0x09
	.zero		1


	//   ....[11]....
        /*017c*/ 	.word	0x00000880
        /*0180*/ 	.word	0x000000ff
        /*0184*/ 	.word	0x00000058
        /*0188*/ 	.short	0x0100
        /*018a*/ 	.byte	0x09
	.zero		1


	//   ....[12]....
        /*018c*/ 	.word	0x00001780
        /*0190*/ 	.word	0x000000ff
        /*0194*/ 	.word	0xfffffff8
        /*0198*/ 	.short	0x010a
        /*019a*/ 	.byte	0x2b
	.zero		1


	//   ....[13]....
        /*019c*/ 	.word	0x00001940
        /*01a0*/ 	.word	0x00000003
        /*01a4*/ 	.word	0x00000000
        /*01a8*/ 	.short	0x010a
        /*01aa*/ 	.byte	0x3f
	.zero		1


	//   ....[14]....
        /*01ac*/ 	.word	0x00001980
        /*01b0*/ 	.word	0x00000003
        /*01b4*/ 	.word	0x00000000
        /*01b8*/ 	.short	0x010a
        /*01ba*/ 	.byte	0x3f
	.zero		1


	//   ....[15]....
        /*01bc*/ 	.word	0x000021c0
        /*01c0*/ 	.word	0x000000ff
        /*01c4*/ 	.word	0x00000000
        /*01c8*/ 	.short	0x010a
        /*01ca*/ 	.byte	0x05
	.zero		1


	//   ....[16]....
        /*01cc*/ 	.word	0x00002200
        /*01d0*/ 	.word	0x000000ff
        /*01d4*/ 	.word	0x00000000
        /*01d8*/ 	.short	0x010a
        /*01da*/ 	.byte	0x05
	.zero		1


	//   ....[17]....
        /*01dc*/ 	.word	0x000029a0
        /*01e0*/ 	.word	0x00000005
        /*01e4*/ 	.word	0x00000000
        /*01e8*/ 	.short	0x0101
        /*01ea*/ 	.byte	0x3f
	.zero		1


	//   ....[18]....
        /*01ec*/ 	.word	0x00002ab0
        /*01f0*/ 	.word	0x00000003
        /*01f4*/ 	.word	0x00000000
        /*01f8*/ 	.short	0x0101
        /*01fa*/ 	.byte	0x29
	.zero		1


	//   ....[19]....
        /*01fc*/ 	.word	0x00002bb0
        /*0200*/ 	.word	0x00000003
        /*0204*/ 	.word	0x00000000
        /*0208*/ 	.short	0x0101
        /*020a*/ 	.byte	0x3f
	.zero		1


	//   ....[20]....
        /*020c*/ 	.word	0x00002c30
        /*0210*/ 	.word	0x000000ff
        /*0214*/ 	.word	0x00000008
        /*0218*/ 	.short	0x010a
        /*021a*/ 	.byte	0x2b
	.zero		1


	//   ....[21]....
        /*021c*/ 	.word	0x00004f80
        /*0220*/ 	.word	0x00000000
        /*0224*/ 	.word	0x00000000
        /*0228*/ 	.short	0x0101
        /*022a*/ 	.byte	0x29
	.zero		1


	//   ....[22]....
        /*022c*/ 	.word	0x000058b0
        /*0230*/ 	.word	0x0000000e
        /*0234*/ 	.word	0x00000018
        /*0238*/ 	.short	0x010a
        /*023a*/ 	.byte	0x3f
	.zero		1


	//   ....[23]....
        /*023c*/ 	.word	0x00005ec0
        /*0240*/ 	.word	0x00000006
        /*0244*/ 	.word	0x00000068
        /*0248*/ 	.short	0x0101
        /*024a*/ 	.byte	0x3f
	.zero		1


	//   ....[24]....
        /*024c*/ 	.word	0x000065e0
        /*0250*/ 	.word	0x00000007
        /*0254*/ 	.word	0x00000000
        /*0258*/ 	.short	0x010a
        /*025a*/ 	.byte	0x3f
	.zero		1


	//   ....[25]....
        /*025c*/ 	.word	0x00006660
        /*0260*/ 	.word	0x00000004
        /*0264*/ 	.word	0x00000000
        /*0268*/ 	.short	0x010a
        /*026a*/ 	.byte	0x3f
	.zero		1


	//   ....[26]....
        /*026c*/ 	.word	0x000066f0
        /*0270*/ 	.word	0x00000005
        /*0274*/ 	.word	0x00000000
        /*0278*/ 	.short	0x010a
        /*027a*/ 	.byte	0x3f
	.zero		1


	//   ....[27]....
        /*027c*/ 	.word	0x00006760
        /*0280*/ 	.word	0x00000003
        /*0284*/ 	.word	0xfffffff8
        /*0288*/ 	.short	0x010a
        /*028a*/ 	.byte	0x3f
	.zero		1


	//   ....[28]....
        /*028c*/ 	.word	0x000067b0
        /*0290*/ 	.word	0x00000003
        /*0294*/ 	.word	0x00000000
        /*0298*/ 	.short	0x010a
        /*029a*/ 	.byte	0x3f
	.zero		1


	//   ....[29]....
        /*029c*/ 	.word	0x00006810
        /*02a0*/ 	.word	0x00000005
        /*02a4*/ 	.word	0x00000000
        /*02a8*/ 	.short	0x010a
        /*02aa*/ 	.byte	0x3f
	.zero		1


	//   ....[30]....
        /*02ac*/ 	.word	0x00006870
        /*02b0*/ 	.word	0x00000003
        /*02b4*/ 	.word	0x00000008
        /*02b8*/ 	.short	0x010a
        /*02ba*/ 	.byte	0x3f
	.zero		1


	//   ....[31]....
        /*02bc*/ 	.word	0x00006940
        /*02c0*/ 	.word	0x0000000e
        /*02c4*/ 	.word	0x00000018
        /*02c8*/ 	.short	0x010a
        /*02ca*/ 	.byte	0x3f
	.zero		1


	//   ....[32]....
        /*02cc*/ 	.word	0x00006a10
        /*02d0*/ 	.word	0x00000007
        /*02d4*/ 	.word	0x00000000
        /*02d8*/ 	.short	0x010a
        /*02da*/ 	.byte	0x3f
	.zero		1


	//   ....[33]....
        /*02dc*/ 	.word	0x00006a60
        /*02e0*/ 	.word	0x00000004
        /*02e4*/ 	.word	0x00000000
        /*02e8*/ 	.short	0x010a
        /*02ea*/ 	.byte	0x3f
	.zero		1


	//----- nvinfo : EIATTR_NUM_MBARRIERS
	.align		4
.L_37:
        /*02ec*/ 	.byte	0x03, 0x38
        /*02ee*/ 	.short	0x000c


	//----- nvinfo : EIATTR_EXIT_INSTR_OFFSETS
	.align		4
        /*02f0*/ 	.byte	0x04, 0x1c
        /*02f2*/ 	.short	(.L_39 - .L_38)


	//   ....[0]....
.L_38:
        /*02f4*/ 	.word	0x00001360


	//   ....[1]....
        /*02f8*/ 	.word	0x000013c0


	//   ....[2]....
        /*02fc*/ 	.word	0x000055a0


	//   ....[3]....
        /*0300*/ 	.word	0x000055d0


	//   ....[4]....
        /*0304*/ 	.word	0x00006740


	//----- nvinfo : EIATTR_MAX_THREADS
	.align		4
.L_39:
        /*0308*/ 	.byte	0x04, 0x05
        /*030a*/ 	.short	(.L_41 - .L_40)
.L_40:
        /*030c*/ 	.word	0x00000180
        /*0310*/ 	.word	0x00000001
        /*0314*/ 	.word	0x00000001


	//----- nvinfo : EIATTR_CRS_STACK_SIZE
	.align		4
.L_41:
        /*0318*/ 	.byte	0x04, 0x1e
        /*031a*/ 	.short	(.L_43 - .L_42)
.L_42:
        /*031c*/ 	.word	0x00000000


	//----- nvinfo : EIATTR_CBANK_PARAM_SIZE
	.align		4
.L_43:
        /*0320*/ 	.byte	0x03, 0x19
        /*0322*/ 	.short	0x0470


	//----- nvinfo : EIATTR_PARAM_CBANK
	.align		4
        /*0324*/ 	.byte	0x04, 0x0a
        /*0326*/ 	.short	(.L_45 - .L_44)
	.align		4
.L_44:
        /*0328*/ 	.word	index@(.nv.constant0._ZN7cutlass13device_kernelINS_4gemm6kernel13GemmUniversalIN4cute5tupleIJiiiiEEENS1_10collective13CollectiveMmaINS1_34MainloopSm90TmaGmmaWarpSpecializedILi3ENS5_IJNS4_1CILi1EEENSA_ILi2EEESB_EEENS1_32KernelTmaWarpSpecializedPingpongEEENS5_IJNSA_ILi64EEESG_NSA_ILi128EEEEEENS_10tfloat32_tENS5_IJlSB_lEEESJ_SK_NS4_8TiledMMAINS4_8MMA_AtomIJNS4_4SM904GMMA29MMA_64x64x8_F32TF32TF32_SS_TNILNSO_7ScaleInE1ELSQ_1EEEEEENS4_6LayoutINS5_IJSB_SB_SB_EEENS5_IJNSA_ILi0EEESV_SV_EEEEENS5_IJNS4_10UnderscoreESY_SY_EEEEENS4_23SM90_TMA_LOAD_MULTICASTENS4_14ComposedLayoutINS4_7SwizzleILi3ELi4ELi3EEENS4_18smem_ptr_flag_bitsILi32EEENST_INS5_IJNSA_ILi8EEENSA_ILi32EEEEEENS5_IJS18_SB_EEEEEEEvNS4_8identityENS4_13SM90_TMA_LOADES1C_vS1D_EENS_8epilogue10collective6detail29Sm90TmaWarpSpecializedAdapterINS1H_15DefaultEpilogueISJ_SK_SK_NS1G_6thread17LinearCombinationISJ_Li1EffLNS1L_9ScaleType4KindE0ELNS_15FloatRoundStyleE2ESJ_EENS1_15EpilogueDefaultEEEEEvvEEEEvNT_6ParamsE)
        /*032c*/ 	.short	0x0210
        /*032e*/ 	.short	0x0470


	//----- nvinfo : EIATTR_SW_WAR
	.align		4
.L_45:
        /*0330*/ 	.byte	0x04, 0x36
        /*0332*/ 	.short	(.L_47 - .L_46)
.L_46:
        /*0334*/ 	.word	0x00000008
.L_47:


//--------------------- .nv.callgraph             --------------------------
	.section	.nv.callgraph,"",@"SHT_CUDA_CALLGRAPH"
	.align	4
	.sectionentsize	8
	.align		4
        /*0000*/ 	.word	0x00000000
	.align		4
        /*0004*/ 	.word	0xffffffff
	.align		4
        /*0008*/ 	.word	index@(_ZN7cutlass13device_kernelINS_4gemm6kernel13GemmUniversalIN4cute5tupleIJiiiiEEENS1_10collective13CollectiveMmaINS1_34MainloopSm90TmaGmmaWarpSpecializedILi3ENS5_IJNS4_1CILi1EEENSA_ILi2EEESB_EEENS1_32KernelTmaWarpSpecializedPingpongEEENS5_IJNSA_ILi64EEESG_NSA_ILi128EEEEEENS_10tfloat32_tENS5_IJlSB_lEEESJ_SK_NS4_8TiledMMAINS4_8MMA_AtomIJNS4_4SM904GMMA29MMA_64x64x8_F32TF32TF32_SS_TNILNSO_7ScaleInE1ELSQ_1EEEEEENS4_6LayoutINS5_IJSB_SB_SB_EEENS5_IJNSA_ILi0EEESV_SV_EEEEENS5_IJNS4_10UnderscoreESY_SY_EEEEENS4_23SM90_TMA_LOAD_MULTICASTENS4_14ComposedLayoutINS4_7SwizzleILi3ELi4ELi3EEENS4_18smem_ptr_flag_bitsILi32EEENST_INS5_IJNSA_ILi8EEENSA_ILi32EEEEEENS5_IJS18_SB_EEEEEEEvNS4_8identityENS4_13SM90_TMA_LOADES1C_vS1D_EENS_8epilogue10collective6detail29Sm90TmaWarpSpecializedAdapterINS1H_15DefaultEpilogueISJ_SK_SK_NS1G_6thread17LinearCombinationISJ_Li1EffLNS1L_9ScaleType4KindE0ELNS_15FloatRoundStyleE2ESJ_EENS1_15EpilogueDefaultEEEEEvvEEEEvNT_6ParamsE)
	.align		4
        /*000c*/ 	.word	index@(__assertfail)
	.align		4
        /*0010*/ 	.word	0x00000000
	.align		4
        /*0014*/ 	.word	0xfffffffe
	.align		4
        /*0018*/ 	.word	0x00000000
	.align		4
        /*001c*/ 	.word	0xfffffffd
	.align		4
        /*0020*/ 	.word	0x00000000
	.align		4
        /*0024*/ 	.word	0xfffffffc


//--------------------- .nv.constant4             --------------------------
	.section	.nv.constant4,"a",@progbits
	.align	8
	.align		8
.nv.constant4:
        /*0000*/ 	.dword	__assertfail
	.align		8
        /*0008*/ 	.dword	__unnamed_1
	.align		8
        /*0010*/ 	.dword	_ZN40_INTERNAL_ee505dc1_4_k_cu_a283448b_250494cuda3std3__45__cpo5beginE
	.align		8
        /*0018*/ 	.dword	_ZN40_INTERNAL_ee505dc1_4_k_cu_a283448b_250494cuda3std3__45__cpo3endE
	.align		8
        /*0020*/ 	.dword	_ZN40_INTERNAL_ee505dc1_4_k_cu_a283448b_250494cuda3std3__45__cpo6cbeginE
	.align		8
        /*0028*/ 	.dword	_ZN40_INTERNAL_ee505dc1_4_k_cu_a283448b_250494cuda3std3__45__cpo4cendE
	.align		8
        /*0030*/ 	.dword	_ZN40_INTERNAL_ee505dc1_4_k_cu_a283448b_250494cuda3std3__442_GLOBAL__N__ee505dc1_4_k_cu_a283448b_250496ignoreE
	.align		8
        /*0038*/ 	.dword	_ZN40_INTERNAL_ee505dc1_4_k_cu_a283448b_250494cuda3std3__419piecewise_constructE
	.align		8
        /*0040*/ 	.dword	_ZN40_INTERNAL_ee505dc1_4_k_cu_a283448b_250494cuda3std3__48in_placeE
	.align		8
        /*0048*/ 	.dword	_ZN40_INTERNAL_ee505dc1_4_k_cu_a283448b_250494cuda3std6ranges3__45__cpo4swapE
	.align		8
        /*0050*/ 	.dword	_ZN40_INTERNAL_ee505dc1_4_k_cu_a283448b_250494cuda3std6ranges3__45__cpo9iter_moveE
	.align		8
        /*0058*/ 	.dword	_ZN40_INTERNAL_ee505dc1_4_k_cu_a283448b_250494cute7productE
	.align		8
        /*0060*/ 	.dword	_ZN40_INTERNAL_ee505dc1_4_k_cu_a283448b_250494cute1_E
	.align		8
        /*0068*/ 	.dword	$str$22
	.align		8
        /*0070*/ 	.dword	$str$23


//--------------------- .text._ZN7cutlass13device_kernelINS_4gemm6kernel13GemmUniversalIN4cute5tupleIJiiiiEEENS1_10collective13CollectiveMmaINS1_34MainloopSm90TmaGmmaWarpSpecializedILi3ENS5_IJNS4_1CILi1EEENSA_ILi2EEESB_EEENS1_32KernelTmaWarpSpecializedPingpongEEENS5_IJNSA_ILi64EEESG_NSA_ILi128EEEEEENS_10tfloat32_tENS5_IJlSB_lEEESJ_SK_NS4_8TiledMMAINS4_8MMA_AtomIJNS4_4SM904GMMA29MMA_64x64x8_F32TF32TF32_SS_TNILNSO_7ScaleInE1ELSQ_1EEEEEENS4_6LayoutINS5_IJSB_SB_SB_EEENS5_IJNSA_ILi0EEESV_SV_EEEEENS5_IJNS4_10UnderscoreESY_SY_EEEEENS4_23SM90_TMA_LOAD_MULTICASTENS4_14ComposedLayoutINS4_7SwizzleILi3ELi4ELi3EEENS4_18smem_ptr_flag_bitsILi32EEENST_INS5_IJNSA_ILi8EEENSA_ILi32EEEEEENS5_IJS18_SB_EEEEEEEvNS4_8identityENS4_13SM90_TMA_LOADES1C_vS1D_EENS_8epilogue10collective6detail29Sm90TmaWarpSpecializedAdapterINS1H_15DefaultEpilogueISJ_SK_SK_NS1G_6thread17LinearCombinationISJ_Li1EffLNS1L_9ScaleType4KindE0ELNS_15FloatRoundStyleE2ESJ_EENS1_15EpilogueDefaultEEEEEvvEEEEvNT_6ParamsE --------------------------
	.section	.text._ZN7cutlass13device_kernelINS_4gemm6kernel13GemmUniversalIN4cute5tupleIJiiiiEEENS1_10collective13CollectiveMmaINS1_34MainloopSm90TmaGmmaWarpSpecializedILi3ENS5_IJNS4_1CILi1EEENSA_ILi2EEESB_EEENS1_32KernelTmaWarpSpecializedPingpongEEENS5_IJNSA_ILi64EEESG_NSA_ILi128EEEEEENS_10tfloat32_tENS5_IJlSB_lEEESJ_SK_NS4_8TiledMMAINS4_8MMA_AtomIJNS4_4SM904GMMA29MMA_64x64x8_F32TF32TF32_SS_TNILNSO_7ScaleInE1ELSQ_1EEEEEENS4_6LayoutINS5_IJSB_SB_SB_EEENS5_IJNSA_ILi0EEESV_SV_EEEEENS5_IJNS4_10UnderscoreESY_SY_EEEEENS4_23SM90_TMA_LOAD_MULTICASTENS4_14ComposedLayoutINS4_7SwizzleILi3ELi4ELi3EEENS4_18smem_ptr_flag_bitsILi32EEENST_INS5_IJNSA_ILi8EEENSA_ILi32EEEEEENS5_IJS18_SB_EEEEEEEvNS4_8identityENS4_13SM90_TMA_LOADES1C_vS1D_EENS_8epilogue10collective6detail29Sm90TmaWarpSpecializedAdapterINS1H_15DefaultEpilogueISJ_SK_SK_NS1G_6thread17LinearCombinationISJ_Li1EffLNS1L_9ScaleType4KindE0ELNS_15FloatRoundStyleE2ESJ_EENS1_15EpilogueDefaultEEEEEvvEEEEvNT_6ParamsE,"ax",@progbits
	.align	128
.text._ZN7cutlass13device_kernelINS_4gemm6kernel13GemmUniversalIN4cute5tupleIJiiiiEEENS1_10collective13CollectiveMmaINS1_34MainloopSm90TmaGmmaWarpSpecializedILi3ENS5_IJNS4_1CILi1EEENSA_ILi2EEESB_EEENS1_32KernelTmaWarpSpecializedPingpongEEENS5_IJNSA_ILi64EEESG_NSA_ILi128EEEEEENS_10tfloat32_tENS5_IJlSB_lEEESJ_SK_NS4_8TiledMMAINS4_8MMA_AtomIJNS4_4SM904GMMA29MMA_64x64x8_F32TF32TF32_SS_TNILNSO_7ScaleInE1ELSQ_1EEEEEENS4_6LayoutINS5_IJSB_SB_SB_EEENS5_IJNSA_ILi0EEESV_SV_EEEEENS5_IJNS4_10UnderscoreESY_SY_EEEEENS4_23SM90_TMA_LOAD_MULTICASTENS4_14ComposedLayoutINS4_7SwizzleILi3ELi4ELi3EEENS4_18smem_ptr_flag_bitsILi32EEENST_INS5_IJNSA_ILi8EEENSA_ILi32EEEEEENS5_IJS18_SB_EEEEEEEvNS4_8identityENS4_13SM90_TMA_LOADES1C_vS1D_EENS_8epilogue10collective6detail29Sm90TmaWarpSpecializedAdapterINS1H_15DefaultEpilogueISJ_SK_SK_NS1G_6thread17LinearCombinationISJ_Li1EffLNS1L_9ScaleType4KindE0ELNS_15FloatRoundStyleE2ESJ_EENS1_15EpilogueDefaultEEEEEvvEEEEvNT_6ParamsE:
        .type           _ZN7cutlass13device_kernelINS_4gemm6kernel13GemmUniversalIN4cute5tupleIJiiiiEEENS1_10collective13CollectiveMmaINS1_34MainloopSm90TmaGmmaWarpSpecializedILi3ENS5_IJNS4_1CILi1EEENSA_ILi2EEESB_EEENS1_32KernelTmaWarpSpecializedPingpongEEENS5_IJNSA_ILi64EEESG_NSA_ILi128EEEEEENS_10tfloat32_tENS5_IJlSB_lEEESJ_SK_NS4_8TiledMMAINS4_8MMA_AtomIJNS4_4SM904GMMA29MMA_64x64x8_F32TF32TF32_SS_TNILNSO_7ScaleInE1ELSQ_1EEEEEENS4_6LayoutINS5_IJSB_SB_SB_EEENS5_IJNSA_ILi0EEESV_SV_EEEEENS5_IJNS4_10UnderscoreESY_SY_EEEEENS4_23SM90_TMA_LOAD_MULTICASTENS4_14ComposedLayoutINS4_7SwizzleILi3ELi4ELi3EEENS4_18smem_ptr_flag_bitsILi32EEENST_INS5_IJNSA_ILi8EEENSA_ILi32EEEEEENS5_IJS18_SB_EEEEEEEvNS4_8identityENS4_13SM90_TMA_LOADES1C_vS1D_EENS_8epilogue10collective6detail29Sm90TmaWarpSpecializedAdapterINS1H_15DefaultEpilogueISJ_SK_SK_NS1G_6thread17LinearCombinationISJ_Li1EffLNS1L_9ScaleType4KindE0ELNS_15FloatRoundStyleE2ESJ_EENS1_15EpilogueDefaultEEEEEvvEEEEvNT_6ParamsE,@function
        .size           _ZN7cutlass13device_kernelINS_4gemm6kernel13GemmUniversalIN4cute5tupleIJiiiiEEENS1_10collective13CollectiveMmaINS1_34MainloopSm90TmaGmmaWarpSpecializedILi3ENS5_IJNS4_1CILi1EEENSA_ILi2EEESB_EEENS1_32KernelTmaWarpSpecializedPingpongEEENS5_IJNSA_ILi64EEESG_NSA_ILi128EEEEEENS_10tfloat32_tENS5_IJlSB_lEEESJ_SK_NS4_8TiledMMAINS4_8MMA_AtomIJNS4_4SM904GMMA29MMA_64x64x8_F32TF32TF32_SS_TNILNSO_7ScaleInE1ELSQ_1EEEEEENS4_6LayoutINS5_IJSB_SB_SB_EEENS5_IJNSA_ILi0EEESV_SV_EEEEENS5_IJNS4_10UnderscoreESY_SY_EEEEENS4_23SM90_TMA_LOAD_MULTICASTENS4_14ComposedLayoutINS4_7SwizzleILi3ELi4ELi3EEENS4_18smem_ptr_flag_bitsILi32EEENST_INS5_IJNSA_ILi8EEENSA_ILi32EEEEEENS5_IJS18_SB_EEEEEEEvNS4_8identityENS4_13SM90_TMA_LOADES1C_vS1D_EENS_8epilogue10collective6detail29Sm90TmaWarpSpecializedAdapterINS1H_15DefaultEpilogueISJ_SK_SK_NS1G_6thread17LinearCombinationISJ_Li1EffLNS1L_9ScaleType4KindE0ELNS_15FloatRoundStyleE2ESJ_EENS1_15EpilogueDefaultEEEEEvvEEEEvNT_6ParamsE,(.L_x_135 - _ZN7cutlass13device_kernelINS_4gemm6kernel13GemmUniversalIN4cute5tupleIJiiiiEEENS1_10collective13CollectiveMmaINS1_34MainloopSm90TmaGmmaWarpSpecializedILi3ENS5_IJNS4_1CILi1EEENSA_ILi2EEESB_EEENS1_32KernelTmaWarpSpecializedPingpongEEENS5_IJNSA_ILi64EEESG_NSA_ILi128EEEEEENS_10tfloat32_tENS5_IJlSB_lEEESJ_SK_NS4_8TiledMMAINS4_8MMA_AtomIJNS4_4SM904GMMA29MMA_64x64x8_F32TF32TF32_SS_TNILNSO_7ScaleInE1ELSQ_1EEEEEENS4_6LayoutINS5_IJSB_SB_SB_EEENS5_IJNSA_ILi0EEESV_SV_EEEEENS5_IJNS4_10UnderscoreESY_SY_EEEEENS4_23SM90_TMA_LOAD_MULTICASTENS4_14ComposedLayoutINS4_7SwizzleILi3ELi4ELi3EEENS4_18smem_ptr_flag_bitsILi32EEENST_INS5_IJNSA_ILi8EEENSA_ILi32EEEEEENS5_IJS18_SB_EEEEEEEvNS4_8identityENS4_13SM90_TMA_LOADES1C_vS1D_EENS_8epilogue10collective6detail29Sm90TmaWarpSpecializedAdapterINS1H_15DefaultEpilogueISJ_SK_SK_NS1G_6thread17LinearCombinationISJ_Li1EffLNS1L_9ScaleType4KindE0ELNS_15FloatRoundStyleE2ESJ_EENS1_15EpilogueDefaultEEEEEvvEEEEvNT_6ParamsE)
        .other          _ZN7cutlass13device_kernelINS_4gemm6kernel13GemmUniversalIN4cute5tupleIJiiiiEEENS1_10collective13CollectiveMmaINS1_34MainloopSm90TmaGmmaWarpSpecializedILi3ENS5_IJNS4_1CILi1EEENSA_ILi2EEESB_EEENS1_32KernelTmaWarpSpecializedPingpongEEENS5_IJNSA_ILi64EEESG_NSA_ILi128EEEEEENS_10tfloat32_tENS5_IJlSB_lEEESJ_SK_NS4_8TiledMMAINS4_8MMA_AtomIJNS4_4SM904GMMA29MMA_64x64x8_F32TF32TF32_SS_TNILNSO_7ScaleInE1ELSQ_1EEEEEENS4_6LayoutINS5_IJSB_SB_SB_EEENS5_IJNSA_ILi0EEESV_SV_EEEEENS5_IJNS4_10UnderscoreESY_SY_EEEEENS4_23SM90_TMA_LOAD_MULTICASTENS4_14ComposedLayoutINS4_7SwizzleILi3ELi4ELi3EEENS4_18smem_ptr_flag_bitsILi32EEENST_INS5_IJNSA_ILi8EEENSA_ILi32EEEEEENS5_IJS18_SB_EEEEEEEvNS4_8identityENS4_13SM90_TMA_LOADES1C_vS1D_EENS_8epilogue10collective6detail29Sm90TmaWarpSpecializedAdapterINS1H_15DefaultEpilogueISJ_SK_SK_NS1G_6thread17LinearCombinationISJ_Li1EffLNS1L_9ScaleType4KindE0ELNS_15FloatRoundStyleE2ESJ_EENS1_15EpilogueDefaultEEEEEvvEEEEvNT_6ParamsE,@"STO_CUDA_ENTRY STV_DEFAULT"
_ZN7cutlass13device_kernelINS_4gemm6kernel13GemmUniversalIN4cute5tupleIJiiiiEEENS1_10collective13CollectiveMmaINS1_34MainloopSm90TmaGmmaWarpSpecializedILi3ENS5_IJNS4_1CILi1EEENSA_ILi2EEESB_EEENS1_32KernelTmaWarpSpecializedPingpongEEENS5_IJNSA_ILi64EEESG_NSA_ILi128EEEEEENS_10tfloat32_tENS5_IJlSB_lEEESJ_SK_NS4_8TiledMMAINS4_8MMA_AtomIJNS4_4SM904GMMA29MMA_64x64x8_F32TF32TF32_SS_TNILNSO_7ScaleInE1ELSQ_1EEEEEENS4_6LayoutINS5_IJSB_SB_SB_EEENS5_IJNSA_ILi0EEESV_SV_EEEEENS5_IJNS4_10UnderscoreESY_SY_EEEEENS4_23SM90_TMA_LOAD_MULTICASTENS4_14ComposedLayoutINS4_7SwizzleILi3ELi4ELi3EEENS4_18smem_ptr_flag_bitsILi32EEENST_INS5_IJNSA_ILi8EEENSA_ILi32EEEEEENS5_IJS18_SB_EEEEEEEvNS4_8identityENS4_13SM90_TMA_LOADES1C_vS1D_EENS_8epilogue10collective6detail29Sm90TmaWarpSpecializedAdapterINS1H_15DefaultEpilogueISJ_SK_SK_NS1G_6thread17LinearCombinationISJ_Li1EffLNS1L_9ScaleType4KindE0ELNS_15FloatRoundStyleE2ESJ_EENS1_15EpilogueDefaultEEEEEvvEEEEvNT_6ParamsE:
[----:B------:R-:W0:Y:S02]  /*0000*/  LDC R1, c[0x0][0x28] ;  /* 0x00000a00ff017b82 */ /* 0x000e240000000800 */
[----:B0-----:R-:W-:Y:S01]  /*0010*/  VIADD R1, R1, 0xfffffff8 ;  /* 0xfffffff801017836 */ /* 0x001fe20000000000 */
[----:B------:R-:W0:Y:S01]  /*0020*/  S2R R4, SR_TID.X ;  /* 0x0000000000047919 */ /* 0x000e220000002100 */
[----:B------:R-:W-:Y:S01]  /*0030*/  ELECT P0, URZ, PT ;  /* 0x00000000003f782f */ /* 0x000fe20003800000 */
[----:B------:R-:W-:Y:S01]  /*0040*/  BSSY B0, `(.L_x_0) ;  /* 0x000000f000007945 */ /* 0x000fe20003800000 */
[--C-:B0-----:R-:W-:Y:S02]  /*0050*/  SHF.R.U32.HI R0, RZ, 0x5, R4.reuse ;  /* 0x00000005ff007819 */ /* 0x101fe40000011604 */
[----:B------:R-:W-:-:S03]  /*0060*/  SHF.R.U32.HI R7, RZ, 0x7, R4 ;  /* 0x00000007ff077819 */ /* 0x000fc60000011604 */
[----:B------:R-:W0:Y:S04]  /*0070*/  SHFL.IDX PT, R2, R0, RZ, 0x1f ;  /* 0x00001fff00027589 */ /* 0x000e2800000e0000 */
[----:B------:R1:W2:Y:S01]  /*0080*/  SHFL.IDX PT, R8, R7, RZ, 0x1f ;  /* 0x00001fff07087589 */ /* 0x0002a200000e0000 */
[----:B0-----:R-:W-:-:S13]  /*0090*/  ISETP.NE.OR P0, PT, R2, RZ, !P0 ;  /* 0x000000ff0200720c */ /* 0x001fda0004705670 */
[----:B-12---:R-:W-:Y:S05]  /*00a0*/  @P0 BRA `(.L_x_1) ;  /* 0x0000000000200947 */ /* 0x006fea0003800000 */
[----:B------:R-:W-:Y:S02]  /*00b0*/  ULDC.64 UR4, c[0x0][0x198] ;  /* 0x0000660000047ab9 */ /* 0x000fe40000000a00 */
[----:B------:R-:W-:Y:S02]  /*00c0*/  UIADD3 UR6, UP0, UR4, 0xf0, URZ ;  /* 0x000000f004067890 */ /* 0x000fe4000ff1e03f */
[----:B------:R-:W-:Y:S02]  /*00d0*/  UIADD3 UR4, UP1, UR4, 0x1f0, URZ ;  /* 0x000001f004047890 */ /* 0x000fe4000ff3e03f */
[----:B------:R-:W-:Y:S02]  /*00e0*/  UIADD3.X UR7, URZ, UR5, URZ, UP0, !UPT ;  /* 0x000000053f077290 */ /* 0x000fe400087fe43f */
[----:B------:R-:W-:-:S07]  /*00f0*/  UIADD3.X UR5, URZ, UR5, URZ, UP1, !UPT ;  /* 0x000000053f057290 */ /* 0x000fce0008ffe43f */
[----:B------:R0:W-:Y:S02]  /*0100*/  UTMACCTL.PF [UR6] ;  /* 0x00000000060079b9 */ /* 0x0001e40008040000 */
[----:B------:R0:W-:Y:S02]  /*0110*/  UTMACCTL.PF [UR4] ;  /* 0x00000000040079b9 */ /* 0x0001e40008040000 */
[----:B0-----:R-:W-:Y:S01]  /*0120*/  NOP ;  /* 0x0000000000007918 */ /* 0x001fe20000000000 */
.L_x_1:
[----:B------:R-:W-:Y:S05]  /*0130*/  BSYNC B0 ;  /* 0x0000000000007941 */ /* 0x000fea0003800000 */
.L_x_0:
[----:B------:R-:W0:Y:S01]  /*0140*/  SHFL.IDX PT, R9, R0, RZ, 0x1f ;  /* 0x00001fff00097589 */ /* 0x000e2200000e0000 */
[----:B------:R-:W-:Y:S02]  /*0150*/  SHF.R.S32.HI R3, RZ, 0x1f, R4 ;  /* 0x0000001fff037819 */ /* 0x000fe40000011404 */
[----:B0-----:R-:W-:-:S13]  /*0160*/  ISETP.NE.AND P0, PT, R9, RZ, PT ;  /* 0x000000ff0900720c */ /* 0x001fda0003f05270 */
[----:B------:R-:W-:Y:S05]  /*0170*/  @P0 BRA `(.L_x_2) ;  /* 0x0000000000500947 */ /* 0x000fea0003800000 */
[----:B------:R-:W0:Y:S01]  /*0180*/  S2UR UR8, SR_CgaCtaId ;  /* 0x00000000000879c3 */ /* 0x000e220000008800 */
[----:B------:R-:W-:Y:S01]  /*0190*/  UMOV UR4, 0x400 ;  /* 0x0000040000047882 */ /* 0x000fe20000000000 */
[----:B------:R-:W-:Y:S01]  /*01a0*/  UMOV UR5, 0x1 ;  /* 0x0000000100057882 */ /* 0x000fe20000000000 */
[----:B------:R-:W-:Y:S01]  /*01b0*/  UMOV UR6, 0x2 ;  /* 0x0000000200067882 */ /* 0x000fe20000000000 */
[----:B------:R-:W-:Y:S01]  /*01c0*/  ELECT P0, URZ, PT ;  /* 0x00000000003f782f */ /* 0x000fe20003800000 */
[----:B------:R-:W-:-:S04]  /*01d0*/  UIADD3 UR6, -UR6, 0x100000, URZ ;  /* 0x0010000006067890 */ /* 0x000fc8000fffe13f */
[----:B------:R-:W-:Y:S02]  /*01e0*/  USHF.L.U32 UR7, UR6, 0xb, URZ ;  /* 0x0000000b06077899 */ /* 0x000fe4000800063f */
[----:B------:R-:W-:Y:S02]  /*01f0*/  USHF.L.U32 UR6, UR6, 0x1, URZ ;  /* 0x0000000106067899 */ /* 0x000fe4000800063f */
[----:B0-----:R-:W-:Y:S02]  /*0200*/  ULEA UR8, UR8, UR4, 0x18 ;  /* 0x0000000408087291 */ /* 0x001fe4000f8ec03f */
[----:B------:R-:W-:-:S04]  /*0210*/  UIADD3 UR4, -UR5, 0x100000, URZ ;  /* 0x0010000005047890 */ /* 0x000fc8000fffe13f */
[----:B------:R-:W-:Y:S02]  /*0220*/  USHF.L.U32 UR5, UR4, 0xb, URZ ;  /* 0x0000000b04057899 */ /* 0x000fe4000800063f */
[----:B------:R-:W-:Y:S01]  /*0230*/  USHF.L.U32 UR4, UR4, 0x1, URZ ;  /* 0x0000000104047899 */ /* 0x000fe2000800063f */
[----:B------:R-:W0:Y:S11]  /*0240*/  FENCE.VIEW.ASYNC.S ;  /* 0x00000000000073c6 */ /* 0x000e360000000000 */
[----:B0-----:R0:W1:Y:S01]  /*0250*/  SYNCS.EXCH.64 URZ, [UR8], UR4 ;  /* 0x00000004083f75b2 */ /* 0x0010620008000100 */
[----:B------:R0:W2:Y:S01]  /*0260*/  SYNCS.EXCH.64 URZ, [UR8+0x18], UR6 ;  /* 0x00001806083f75b2 */ /* 0x0000a20008000100 */
[----:B------:R0:W3:Y:S01]  /*0270*/  SYNCS.EXCH.64 URZ, [UR8+0x8], UR4 ;  /* 0x00000804083f75b2 */ /* 0x0000e20008000100 */
[----:B------:R0:W4:Y:S01]  /*0280*/  SYNCS.EXCH.64 URZ, [UR8+0x20], UR6 ;  /* 0x00002006083f75b2 */ /* 0x0001220008000100 */
[----:B------:R0:W0:Y:S01]  /*0290*/  SYNCS.EXCH.64 URZ, [UR8+0x10], UR4 ;  /* 0x00001004083f75b2 */ /* 0x0000220008000100 */
[----:B------:R0:W0:Y:S01]  /*02a0*/  SYNCS.EXCH.64 URZ, [UR8+0x28], UR6 ;  /* 0x00002806083f75b2 */ /* 0x0000220008000100 */
[----:B------:R-:W-:Y:S01]  /*02b0*/  NOP ;  /* 0x0000000000007918 */ /* 0x000fe20000000000 */
.L_x_2:
[----:B------:R-:W5:Y:S01]  /*02c0*/  SHFL.IDX PT, R12, R0, RZ, 0x1f ;  /* 0x00001fff000c7589 */ /* 0x000f6200000e0000 */
[----:B------:R-:W-:Y:S01]  /*02d0*/  LEA.HI R3, R3, R4, RZ, 0x7 ;  /* 0x0000000403037211 */ /* 0x000fe200078f38ff */
[----:B------:R-:W1:Y:S01]  /*02e0*/  S2UR UR12, SR_CTAID.X ;  /* 0x00000000000c79c3 */ /* 0x000e620000002500 */
[----:B------:R-:W-:Y:S01]  /*02f0*/  ELECT P0, URZ, PT ;  /* 0x00000000003f782f */ /* 0x000fe20003800000 */
[----:B------:R0:W2:Y:S01]  /*0300*/  SHFL.IDX PT, R11, R0, RZ, 0x1f ;  /* 0x00001fff000b7589 */ /* 0x0000a200000e0000 */
[----:B------:R-:W-:Y:S02]  /*0310*/  LOP3.LUT R3, R3, 0xffffff80, RZ, 0xc0, !PT ;  /* 0xffffff8003037812 */ /* 0x000fe400078ec0ff */
[----:B------:R-:W-:Y:S01]  /*0320*/  ELECT P1, URZ, PT ;  /* 0x00000000003f782f */ /* 0x000fe20003820000 */
[----:B------:R-:W-:Y:S01]  /*0330*/  NOP ;  /* 0x0000000000007918 */ /* 0x000fe20000000000 */
[----:B------:R-:W3:Y:S01]  /*0340*/  S2R R6, SR_CTAID.Y ;  /* 0x0000000000067919 */ /* 0x000ee20000002600 */
[----:B0-----:R-:W-:Y:S01]  /*0350*/  ULDC UR4, c[0x0][0x150] ;  /* 0x0000540000047ab9 */ /* 0x001fe20000000800 */
[----:B------:R-:W-:Y:S01]  /*0360*/  IMAD.IADD R5, R4, 0x1, -R3 ;  /* 0x0000000104057824 */ /* 0x000fe200078e0a03 */
[----:B------:R-:W0:Y:S01]  /*0370*/  LDC R25, c[0x0][0x148] ;  /* 0x00005200ff197b82 */ /* 0x000e220000000800 */
[----:B------:R-:W-:Y:S01]  /*0380*/  SHF.R.S32.HI R0, RZ, 0x1f, R9 ;  /* 0x0000001fff007819 */ /* 0x000fe20000011409 */
[----:B------:R-:W4:Y:S01]  /*0390*/  SHFL.IDX PT, R15, R7, RZ, 0x1f ;  /* 0x00001fff070f7589 */ /* 0x000f2200000e0000 */
[----:B------:R-:W-:Y:S01]  /*03a0*/  UMOV UR11, 0x80 ;  /* 0x00000080000b7882 */ /* 0x000fe20000000000 */
[----:B------:R-:W-:Y:S01]  /*03b0*/  SHF.R.S32.HI R20, RZ, 0x1f, R5 ;  /* 0x0000001fff147819 */ /* 0x000fe20000011405 */
[----:B------:R-:W-:Y:S01]  /*03c0*/  NOP ;  /* 0x0000000000007918 */ /* 0x000fe20000000000 */
[----:B------:R-:W-:Y:S01]  /*03d0*/  LEA.HI R0, R0, R9, RZ, 0x2 ;  /* 0x0000000900007211 */ /* 0x000fe200078f10ff */
[----:B------:R-:W-:Y:S01]  /*03e0*/  VIADD R35, R8, 0xffffffff ;  /* 0xffffffff08237836 */ /* 0x000fe20000000000 */
[----:B------:R-:W-:Y:S01]  /*03f0*/  LEA.HI R3, R20, R5, RZ, 0x3 ;  /* 0x0000000514037211 */ /* 0x000fe200078f18ff */
[----:B------:R-:W4:Y:S01]  /*0400*/  LDC R13, c[0x0][0x140] ;  /* 0x00005000ff0d7b82 */ /* 0x000f220000000800 */
[----:B------:R-:W-:-:S02]  /*0410*/  LOP3.LUT R0, R0, 0x3ffffffc, RZ, 0xc0, !PT ;  /* 0x3ffffffc00007812 */ /* 0x000fc400078ec0ff */
[--C-:B------:R-:W-:Y:S02]  /*0420*/  SHF.R.S32.HI R10, RZ, 0x3, R3.reuse ;  /* 0x00000003ff0a7819 */ /* 0x100fe40000011403 */
[----:B------:R-:W-:Y:S01]  /*0430*/  SHF.R.S32.HI R3, RZ, 0x1f, R3 ;  /* 0x0000001fff037819 */ /* 0x000fe20000011403 */
[----:B------:R-:W-:Y:S01]  /*0440*/  IMAD.IADD R0, R9, 0x1, -R0 ;  /* 0x0000000109007824 */ /* 0x000fe200078e0a00 */
[----:B-----5:R-:W-:Y:S02]  /*0450*/  ISETP.NE.OR P0, PT, R12, RZ, !P0 ;  /* 0x000000ff0c00720c */ /* 0x020fe40004705670 */
[----:B------:R-:W-:Y:S01]  /*0460*/  LEA.HI R3, R3, R10, RZ, 0x2 ;  /* 0x0000000a03037211 */ /* 0x000fe200078f10ff */
[----:B------:R-:W5:Y:S01]  /*0470*/  LDC R12, c[0x0][0x144] ;  /* 0x00005100ff0c7b82 */ /* 0x000f620000000800 */
[----:B--2---:R-:W-:Y:S02]  /*0480*/  ISETP.NE.OR P1, PT, R11, RZ, !P1 ;  /* 0x000000ff0b00720c */ /* 0x004fe40004f25670 */
[----:B------:R-:W-:-:S02]  /*0490*/  LOP3.LUT R11, R3, 0xfffffffc, RZ, 0xc0, !PT ;  /* 0xfffffffc030b7812 */ /* 0x000fc400078ec0ff */
[----:B------:R-:W-:Y:S02]  /*04a0*/  SHF.R.S32.HI R3, RZ, 0x1f, R2 ;  /* 0x0000001fff037819 */ /* 0x000fe40000011402 */
[----:B------:R-:W-:Y:S01]  /*04b0*/  ISETP.GE.U32.AND P5, PT, R35, 0x2, PT ;  /* 0x000000022300780c */ /* 0x000fe20003fa6070 */
[----:B------:R-:W-:Y:S01]  /*04c0*/  IMAD.IADD R11, R10, 0x1, -R11 ;  /* 0x000000010a0b7824 */ /* 0x000fe200078e0a0b */
[----:B-1----:R-:W-:Y:S01]  /*04d0*/  I2FP.F32.U32 R10, UR12 ;  /* 0x0000000c000a7c45 */ /* 0x002fe20008201000 */
[----:B------:R-:W-:Y:S01]  /*04e0*/  VOTEU.ALL UP0, P0 ;  /* 0x00000000003f7886 */ /* 0x000fe20000000000 */
[----:B---3--:R-:W-:Y:S01]  /*04f0*/  I2FP.F32.U32 R9, R6 ;  /* 0x0000000600097245 */ /* 0x008fe20000201000 */
[----:B------:R-:W-:Y:S01]  /*0500*/  IMAD R0, R0, 0x4, R11 ;  /* 0x0000000400007824 */ /* 0x000fe200078e020b */
[----:B------:R-:W-:Y:S01]  /*0510*/  LEA.HI R3, R3, R2, RZ, 0x2 ;  /* 0x0000000203037211 */ /* 0x000fe200078f10ff */
[----:B------:R-:W-:Y:S01]  /*0520*/  VOTEU.ALL UP1, P1 ;  /* 0x00000000003f7886 */ /* 0x000fe20000820000 */
[----:B------:R-:W-:Y:S01]  /*0530*/  FMUL R10, R10, UR4 ;  /* 0x000000040a0a7c20 */ /* 0x000fe20008400000 */
[----:B------:R-:W1:Y:S01]  /*0540*/  @!UP0 S2UR UR7, SR_CgaCtaId ;  /* 0x00000000000789c3 */ /* 0x000e620000008800 */
[----:B------:R-:W-:Y:S01]  /*0550*/  ULDC UR4, c[0x0][0x154] ;  /* 0x0000550000047ab9 */ /* 0x000fe20000000800 */
[----:B------:R-:W-:Y:S01]  /*0560*/  LOP3.LUT R3, R3, 0xfffffffc, RZ, 0xc0, !PT ;  /* 0xfffffffc03037812 */ /* 0x000fe200078ec0ff */
[----:B------:R-:W-:Y:S01]  /*0570*/  FMUL R9, R9, UR4 ;  /* 0x0000000409097c20 */ /* 0x000fe20008400000 */
[----:B------:R-:W-:Y:S01]  /*0580*/  UMOV UR4, 0x20 ;  /* 0x0000002000047882 */ /* 0x000fe20000000000 */
[----:B------:R-:W2:Y:S01]  /*0590*/  F2I.U32.TRUNC.NTZ R10, R10 ;  /* 0x0000000a000a7305 */ /* 0x000ea2000020f000 */
[----:B------:R-:W-:Y:S01]  /*05a0*/  @!UP0 UMOV UR6, 0x400 ;  /* 0x0000040000068882 */ /* 0x000fe20000000000 */
[----:B------:R-:W-:Y:S01]  /*05b0*/  IMAD.IADD R14, R2, 0x1, -R3 ;  /* 0x00000001020e7824 */ /* 0x000fe200078e0a03 */
[----:B------:R-:W3:Y:S01]  /*05c0*/  @!UP1 S2UR UR10, SR_CgaCtaId ;  /* 0x00000000000a99c3 */ /* 0x000ee20000008800 */
[----:B------:R-:W-:Y:S01]  /*05d0*/  IMAD.SHL.U32 R3, R0, 0x4, RZ ;  /* 0x0000000400037824 */ /* 0x000fe200078e00ff */
[----:B------:R-:W-:-:S04]  /*05e0*/  @!UP0 UIADD3 UR4, -UR4, 0x100000, URZ ;  /* 0x0010000004048890 */ /* 0x000fc8000fffe13f */
[----:B------:R-:W-:Y:S02]  /*05f0*/  @!UP0 USHF.L.U32 UR5, UR4, 0xb, URZ ;  /* 0x0000000b04058899 */ /* 0x000fe4000800063f */
[----:B------:R-:W-:Y:S01]  /*0600*/  @!UP0 USHF.L.U32 UR4, UR4, 0x1, URZ ;  /* 0x0000000104048899 */ /* 0x000fe2000800063f */
[----:B----4-:R-:W-:Y:S01]  /*0610*/  ISETP.EQ.U32.AND P3, PT, R13, 0x1, PT ;  /* 0x000000010d00780c */ /* 0x010fe20003f62070 */
[----:B------:R-:W-:Y:S01]  /*0620*/  @!UP1 UMOV UR9, 0x400 ;  /* 0x0000040000099882 */ /* 0x000fe20000000000 */
[----:B------:R-:W4:Y:S01]  /*0630*/  F2I.U32.TRUNC.NTZ R9, R9 ;  /* 0x0000000900097305 */ /* 0x000f22000020f000 */
[----:B------:R-:W-:Y:S01]  /*0640*/  LOP3.LUT R56, R0, 0xc, R3, 0x78, !PT ;  /* 0x0000000c00387812 */ /* 0x000fe200078e7803 */
[----:B------:R-:W-:Y:S01]  /*0650*/  VOTEU.ALL UP2, P1 ;  /* 0x00000000003f7886 */ /* 0x000fe20000840000 */
[----:B------:R-:W-:Y:S01]  /*0660*/  VOTEU.ALL UP3, P1 ;  /* 0x00000000003f7886 */ /* 0x000fe20000860000 */
[----:B------:R-:W-:Y:S01]  /*0670*/  VOTEU.ALL UP4, P1 ;  /* 0x00000000003f7886 */ /* 0x000fe20000880000 */
[----:B------:R-:W-:Y:S01]  /*0680*/  VOTEU.ALL UP5, P1 ;  /* 0x00000000003f7886 */ /* 0x000fe200008a0000 */
[----:B------:R-:W-:Y:S01]  /*0690*/  ISETP.NE.AND P1, PT, R14, 0x3, PT ;  /* 0x000000030e00780c */ /* 0x000fe20003f25270 */
[----:B--2---:R-:W-:Y:S01]  /*06a0*/  IMAD.MOV R21, RZ, RZ, -R10 ;  /* 0x000000ffff157224 */ /* 0x004fe200078e0a0a */
[----:B------:R-:W-:-:S02]  /*06b0*/  R2UR UR43, R15 ;  /* 0x000000000f2b72ca */ /* 0x000fc400000e0000 */
[----:B------:R-:W-:Y:S01]  /*06c0*/  ISETP.EQ.OR P1, PT, R14, RZ, !P1 ;  /* 0x000000ff0e00720c */ /* 0x000fe20004f22670 */
[----:B-1----:R-:W-:Y:S01]  /*06d0*/  @!UP0 ULEA UR8, UR7, UR6, 0x18 ;  /* 0x0000000607088291 */ /* 0x002fe2000f8ec03f */
[----:B-----5:R-:W-:Y:S01]  /*06e0*/  IMAD R21, R12, R21, UR12 ;  /* 0x0000000c0c157e24 */ /* 0x020fe2000f8e0215 */
[----:B------:R-:W-:-:S04]  /*06f0*/  @!UP1 UIADD3 UR6, -UR11, 0x100000, URZ ;  /* 0x001000000b069890 */ /* 0x000fc8000fffe13f */
[----:B------:R-:W-:Y:S02]  /*0700*/  @!UP1 USHF.L.U32 UR7, UR6, 0xb, URZ ;  /* 0x0000000b06079899 */ /* 0x000fe4000800063f */
[----:B------:R-:W-:Y:S01]  /*0710*/  @!UP1 USHF.L.U32 UR6, UR6, 0x1, URZ ;  /* 0x0000000106069899 */ /* 0x000fe2000800063f */
[C---:B------:R-:W-:Y:S01]  /*0720*/  ISETP.EQ.AND P1, PT, R8.reuse, RZ, P1 ;  /* 0x000000ff0800720c */ /* 0x040fe20000f22270 */
[----:B----4-:R-:W-:Y:S01]  /*0730*/  IMAD.MOV R24, RZ, RZ, -R9 ;  /* 0x000000ffff187224 */ /* 0x010fe200078e0a09 */
[----:B------:R-:W-:Y:S01]  /*0740*/  VOTEU.ALL UP0, P0 ;  /* 0x00000000003f7886 */ /* 0x000fe20000000000 */
[----:B------:R-:W-:Y:S01]  /*0750*/  ISETP.NE.AND P2, PT, R8, RZ, PT ;  /* 0x000000ff0800720c */ /* 0x000fe20003f45270 */
[----:B---3--:R-:W-:Y:S01]  /*0760*/  @!UP1 ULEA UR9, UR10, UR9, 0x18 ;  /* 0x000000090a099291 */ /* 0x008fe2000f8ec03f */
[----:B0-----:R-:W-:Y:S01]  /*0770*/  IMAD R3, R25, R24, R6 ;  /* 0x0000001819037224 */ /* 0x001fe200078e0206 */
[----:B------:R-:W-:Y:S01]  /*0780*/  VOTEU.ALL UP1, P0 ;  /* 0x00000000003f7886 */ /* 0x000fe20000020000 */
[----:B------:R-:W-:Y:S01]  /*0790*/  LOP3.LUT P0, RZ, R5, 0x7, RZ, 0xc0, !PT ;  /* 0x0000000705ff7812 */ /* 0x000fe2000780c0ff */
[----:B------:R-:W0:Y:S02]  /*07a0*/  FENCE.VIEW.ASYNC.S ;  /* 0x00000000000073c6 */ /* 0x000e240000000000 */
[----:B0-----:R0:W1:Y:S01]  /*07b0*/  @!UP0 SYNCS.EXCH.64 URZ, [UR8+0x60], UR4 ;  /* 0x00006004083f85b2 */ /* 0x0010620008000100 */
[----:B------:R-:W-:-:S02]  /*07c0*/  SEL R23, RZ, 0x1, !P1 ;  /* 0x00000001ff177807 */ /* 0x000fc40004800000 */
[----:B------:R-:W-:Y:S02]  /*07d0*/  ISETP.NE.AND P4, PT, R3, R56, PT ;  /* 0x000000380300720c */ /* 0x000fe40003f85270 */
[----:B------:R-:W-:Y:S02]  /*07e0*/  ISETP.LT.U32.AND P0, PT, R56, 0x2, !P0 ;  /* 0x000000023800780c */ /* 0x000fe40004701070 */
[----:B------:R-:W-:Y:S02]  /*07f0*/  ISETP.EQ.OR P4, PT, R21, RZ, !P4 ;  /* 0x000000ff1500720c */ /* 0x000fe40006782670 */
[----:B------:R-:W-:Y:S02]  /*0800*/  SEL R23, R23, 0x2, P5 ;  /* 0x0000000217177807 */ /* 0x000fe40002800000 */
[----:B------:R-:W-:-:S04]  /*0810*/  PLOP3.LUT P0, PT, P0, P4, PT, 0x80, 0x0 ;  /* 0x000000000000781c */ /* 0x000fc80000709070 */
[----:B------:R-:W-:Y:S01]  /*0820*/  P2R R71, PR, RZ, 0x1 ;  /* 0x00000001ff477803 */ /* 0x000fe20000000000 */
[----:B------:R0:W2:Y:S01]  /*0830*/  @!UP1 SYNCS.EXCH.64 URZ, [UR8+0x68], UR4 ;  /* 0x00006804083f95b2 */ /* 0x0000a20008000100 */
[----:B------:R-:W-:Y:S01]  /*0840*/  NOP ;  /* 0x0000000000007918 */ /* 0x000fe20000000000 */
[----:B------:R0:W3:Y:S01]  /*0850*/  @!UP2 SYNCS.EXCH.64 URZ, [UR9+0x40], UR6 ;  /* 0x00004006093fa5b2 */ /* 0x0000e20008000100 */
[----:B------:R0:W4:Y:S01]  /*0860*/  @!UP3 SYNCS.EXCH.64 URZ, [UR9+0x48], UR6 ;  /* 0x00004806093fb5b2 */ /* 0x0001220008000100 */
[----:B------:R0:W0:Y:S01]  /*0870*/  @!UP4 SYNCS.EXCH.64 URZ, [UR9+0x50], UR6 ;  /* 0x00005006093fc5b2 */ /* 0x0000220008000100 */
[----:B------:R0:W0:Y:S01]  /*0880*/  @!UP5 SYNCS.EXCH.64 URZ, [UR9+0x58], UR6 ;  /* 0x00005806093fd5b2 */ /* 0x0000220008000100 */
[----:B------:R-:W-:Y:S01]  /*0890*/  NOP ;  /* 0x0000000000007918 */ /* 0x000fe20000000000 */
[----:B------:R-:W-:Y:S05]  /*08a0*/  @!P3 BRA `(.L_x_3) ;  /* 0x000000000008b947 */ /* 0x000fea0003800000 */
[----:B01234-:R-:W-:Y:S01]  /*08b0*/  UCGABAR_ARV ;  /* 0x00000000000079c7 */ /* 0x01ffe20008000000 */
[----:B------:R-:W-:Y:S05]  /*08c0*/  BRA `(.L_x_4) ;  /* 0x0000000000047947 */ /* 0x000fea0003800000 */
.L_x_3:
[----:B01234-:R-:W-:Y:S01]  /*08d0*/  NOP ;  /* 0x0000000000007918 */ /* 0x01ffe20000000000 */
.L_x_4:
[----:B------:R-:W-:Y:S01]  /*08e0*/  ULDC.64 UR4, c[0x0][0x598] ;  /* 0x0001660000047ab9 */ /* 0x000fe20000000a00 */
[----:B------:R-:W-:Y:S01]  /*08f0*/  ULDC.64 UR48, c[0x0][0x208] ;  /* 0x0000820000307ab9 */ /* 0x000fe20000000a00 */
[----:B------:R-:W-:-:S04]  /*0900*/  ISETP.NE.U32.AND P0, PT, RZ, UR4, PT ;  /* 0x00000004ff007c0c */ /* 0x000fc8000bf05070 */
[----:B------:R-:W-:-:S13]  /*0910*/  ISETP.NE.AND.EX P0, PT, RZ, UR5, PT, P0 ;  /* 0x00000005ff007c0c */ /* 0x000fda000bf05300 */
[----:B------:R-:W-:Y:S05]  /*0920*/  @!P0 BRA `(.L_x_5) ;  /* 0x00000000001c8947 */ /* 0x000fea0003800000 */
[----:B------:R-:W0:Y:S02]  /*0930*/  LDC.64 R2, c[0x0][0x598] ;  /* 0x00016600ff027b82 */ /* 0x000e240000000a00 */
[----:B0-----:R-:W2:Y:S02]  /*0940*/  LDG.E.64 R2, desc[UR48][R2.64] ;  /* 0x0000003002027981 */ /* 0x001ea4000c1e1b00 */
[----:B--2---:R-:W-:-:S04]  /*0950*/  ISETP.NE.U32.AND P0, PT, R2, RZ, PT ;  /* 0x000000ff0200720c */ /* 0x004fc80003f05070 */
[----:B------:R-:W-:-:S13]  /*0960*/  ISETP.NE.AND.EX P0, PT, R3, RZ, PT, P0 ;  /* 0x000000ff0300720c */ /* 0x000fda0003f05300 */
[----:B------:R-:W-:Y:S05]  /*0970*/  @!P0 BRA `(.L_x_5) ;  /* 0x0000000000088947 */ /* 0x000fea0003800000 */
[----:B------:R0:W5:Y:S01]  /*0980*/  LD.E R57, desc[UR48][R2.64] ;  /* 0x0000003002397980 */ /* 0x000162000c101900 */
[----:B------:R-:W-:Y:S05]  /*0990*/  BRA `(.L_x_6) ;  /* 0x0000000000247947 */ /* 0x000fea0003800000 */
.L_x_5:
[----:B------:R-:W-:Y:S02]  /*09a0*/  ULDC.64 UR4, c[0x0][0x588] ;  /* 0x0001620000047ab9 */ /* 0x000fe40000000a00 */
[----:B------:R-:W-:-:S04]  /*09b0*/  ISETP.NE.U32.AND P0, PT, RZ, UR4, PT ;  /* 0x00000004ff007c0c */ /* 0x000fc8000bf05070 */
[----:B------:R-:W-:-:S13]  /*09c0*/  ISETP.NE.AND.EX P0, PT, RZ, UR5, PT, P0 ;  /* 0x00000005ff007c0c */ /* 0x000fda000bf05300 */
[----:B------:R-:W-:Y:S05]  /*09d0*/  @!P0 BRA `(.L_x_7) ;  /* 0x00000000000c8947 */ /* 0x000fea0003800000 */
[----:B------:R-:W0:Y:S02]  /*09e0*/  LDC.64 R2, c[0x0][0x588] ;  /* 0x00016200ff027b82 */ /* 0x000e240000000a00 */
[----:B0-----:R1:W5:Y:S01]  /*09f0*/  LDG.E R57, desc[UR48][R2.64] ;  /* 0x0000003002397981 */ /* 0x001362000c1e1900 */
[----:B------:R-:W-:Y:S05]  /*0a00*/  BRA `(.L_x_6) ;  /* 0x0000000000087947 */ /* 0x000fea0003800000 */
.L_x_7:
[----:B------:R-:W-:Y:S02]  /*0a10*/  ULDC UR4, c[0x0][0x580] ;  /* 0x0001600000047ab9 */ /* 0x000fe40000000800 */
[----:B------:R-:W-:-:S07]  /*0a20*/  IMAD.U32 R57, RZ, RZ, UR4 ;  /* 0x00000004ff397e24 */ /* 0x000fce000f8e00ff */
.L_x_6:
[----:B------:R-:W-:Y:S02]  /*0a30*/  ULDC.64 UR4, c[0x0][0x5a0] ;  /* 0x0001680000047ab9 */ /* 0x000fe40000000a00 */
[----:B------:R-:W-:-:S04]  /*0a40*/  ISETP.NE.U32.AND P0, PT, RZ, UR4, PT ;  /* 0x00000004ff007c0c */ /* 0x000fc8000bf05070 */
[----:B------:R-:W-:-:S13]  /*0a50*/  ISETP.NE.AND.EX P0, PT, RZ, UR5, PT, P0 ;  /* 0x00000005ff007c0c */ /* 0x000fda000bf05300 */
[----:B------:R-:W-:Y:S05]  /*0a60*/  @!P0 BRA `(.L_x_8) ;  /* 0x00000000001c8947 */ /* 0x000fea0003800000 */
[----:B01----:R-:W0:Y:S02]  /*0a70*/  LDC.64 R2, c[0x0][0x5a0] ;  /* 0x00016800ff027b82 */ /* 0x003e240000000a00 */
[----:B0-----:R-:W2:Y:S02]  /*0a80*/  LDG.E.64 R2, desc[UR48][R2.64] ;  /* 0x0000003002027981 */ /* 0x001ea4000c1e1b00 */
[----:B--2---:R-:W-:-:S04]  /*0a90*/  ISETP.NE.U32.AND P0, PT, R2, RZ, PT ;  /* 0x000000ff0200720c */ /* 0x004fc80003f05070 */
[----:B------:R-:W-:-:S13]  /*0aa0*/  ISETP.NE.AND.EX P0, PT, R3, RZ, PT, P0 ;  /* 0x000000ff0300720c */ /* 0x000fda0003f05300 */
[----:B------:R-:W-:Y:S05]  /*0ab0*/  @!P0 BRA `(.L_x_8) ;  /* 0x0000000000088947 */ /* 0x000fea0003800000 */
[----:B------:R0:W5:Y:S01]  /*0ac0*/  LD.E R58, desc[UR48][R2.64] ;  /* 0x00000030023a7980 */ /* 0x000162000c101900 */
[----:B------:R-:W-:Y:S05]  /*0ad0*/  BRA `(.L_x_9) ;  /* 0x0000000000247947 */ /* 0x000fea0003800000 */
.L_x_8:
[----:B------:R-:W-:Y:S02]  /*0ae0*/  ULDC.64 UR4, c[0x0][0x590] ;  /* 0x0001640000047ab9 */ /* 0x000fe40000000a00 */
[----:B------:R-:W-:-:S04]  /*0af0*/  ISETP.NE.U32.AND P0, PT, RZ, UR4, PT ;  /* 0x00000004ff007c0c */ /* 0x000fc8000bf05070 */
[----:B------:R-:W-:-:S13]  /*0b00*/  ISETP.NE.AND.EX P0, PT, RZ, UR5, PT, P0 ;  /* 0x00000005ff007c0c */ /* 0x000fda000bf05300 */
[----:B------:R-:W-:Y:S05]  /*0b10*/  @!P0 BRA `(.L_x_10) ;  /* 0x00000000000c8947 */ /* 0x000fea0003800000 */
[----:B------:R-:W2:Y:S02]  /*0b20*/  LDC.64 R58, c[0x0][0x590] ;  /* 0x00016400ff3a7b82 */ /* 0x000ea40000000a00 */
[----:B--2---:R2:W5:Y:S01]  /*0b30*/  LDG.E R58, desc[UR48][R58.64] ;  /* 0x000000303a3a7981 */ /* 0x004562000c1e1900 */
[----:B------:R-:W-:Y:S05]  /*0b40*/  BRA `(.L_x_9) ;  /* 0x0000000000087947 */ /* 0x000fea0003800000 */
.L_x_10:
[----:B------:R-:W-:Y:S02]  /*0b50*/  ULDC UR4, c[0x0][0x584] ;  /* 0x0001610000047ab9 */ /* 0x000fe40000000800 */
[----:B------:R-:W-:-:S07]  /*0b60*/  IMAD.U32 R58, RZ, RZ, UR4 ;  /* 0x00000004ff3a7e24 */ /* 0x000fce000f8e00ff */
.L_x_9:
[----:B01----:R-:W0:Y:S01]  /*0b70*/  LDC R2, c[0x0][0x65c] ;  /* 0x00019700ff027b82 */ /* 0x003e220000000800 */
[----:B------:R-:W-:Y:S01]  /*0b80*/  ULDC UR6, c[0x0][0x28c] ;  /* 0x0000a30000067ab9 */ /* 0x000fe20000000800 */
[----:B------:R-:W-:Y:S01]  /*0b90*/  ISETP.NE.AND P0, PT, R8, 0x2, PT ;  /* 0x000000020800780c */ /* 0x000fe20003f05270 */
[----:B------:R-:W-:Y:S01]  /*0ba0*/  UIADD3 UR6, UR6, 0x7f, URZ ;  /* 0x0000007f06067890 */ /* 0x000fe2000fffe03f */
[----:B------:R-:W-:Y:S01]  /*0bb0*/  IMAD.U32 R8, RZ, RZ, UR12 ;  /* 0x0000000cff087e24 */ /* 0x000fe2000f8e00ff */
[----:B------:R-:W-:Y:S01]  /*0bc0*/  UMOV UR36, URZ ;  /* 0x0000003f00247c82 */ /* 0x000fe20008000000 */
[----:B------:R-:W-:Y:S01]  /*0bd0*/  UMOV UR38, URZ ;  /* 0x0000003f00267c82 */ /* 0x000fe20008000000 */
[----:B------:R-:W-:Y:S01]  /*0be0*/  USHF.R.S32.HI UR7, URZ, 0x1f, UR6 ;  /* 0x0000001f3f077899 */ /* 0x000fe20008011406 */
[----:B------:R-:W-:-:S03]  /*0bf0*/  ULDC.64 UR8, c[0x0][0x650] ;  /* 0x0001940000087ab9 */ /* 0x000fc60000000a00 */
[----:B------:R-:W-:-:S04]  /*0c00*/  ULEA.HI UR7, UR7, UR6, URZ, 0x7 ;  /* 0x0000000607077291 */ /* 0x000fc8000f8f383f */
[----:B------:R-:W-:Y:S01]  /*0c10*/  USHF.R.S32.HI UR37, URZ, 0x7, UR7 ;  /* 0x000000073f257899 */ /* 0x000fe20008011407 */
[----:B0-----:R-:W-:-:S13]  /*0c20*/  ISETP.NE.AND P1, PT, R2, 0x1, PT ;  /* 0x000000010200780c */ /* 0x001fda0003f25270 */
[----:B------:R-:W0:Y:S01]  /*0c30*/  @P1 LDC R17, c[0x0][0x10] ;  /* 0x00000400ff111b82 */ /* 0x000e220000000800 */
[----:B------:R-:W-:Y:S02]  /*0c40*/  @P1 IMAD.MOV.U32 R7, RZ, RZ, RZ ;  /* 0x000000ffff071224 */ /* 0x000fe400078e00ff */
[----:B------:R-:W-:-:S05]  /*0c50*/  @P1 IMAD.MOV.U32 R9, RZ, RZ, RZ ;  /* 0x000000ffff091224 */ /* 0x000fca00078e00ff */
[----:B------:R-:W1:Y:S01]  /*0c60*/  @!P1 LDC R3, c[0x0][0xc] ;  /* 0x00000300ff039b82 */ /* 0x000e620000000800 */
[----:B------:R-:W-:Y:S01]  /*0c70*/  ULDC UR4, c[0x0][0xc] ;  /* 0x0000030000047ab9 */ /* 0x000fe20000000800 */
[----:B------:R-:W-:Y:S02]  /*0c80*/  ULDC UR5, c[0x0][0x10] ;  /* 0x0000040000057ab9 */ /* 0x000fe40000000800 */
[----:B------:R-:W-:-:S04]  /*0c90*/  UIMAD.WIDE.U32 UR4, UR4, UR5, URZ ;  /* 0x00000005040472a5 */ /* 0x000fc8000f8e003f */
[----:B------:R-:W3:Y:S01]  /*0ca0*/  LDC R0, c[0x0][0x14] ;  /* 0x00000500ff007b82 */ /* 0x000ee20000000800 */
[----:B0-----:R-:W-:-:S04]  /*0cb0*/  @P1 IMAD.WIDE.U32 R16, R17, UR12, R6 ;  /* 0x0000000c11101c25 */ /* 0x001fc8000f8e0006 */
[----:B------:R-:W-:Y:S02]  /*0cc0*/  @P1 IMAD.IADD R17, R17, 0x1, R9 ;  /* 0x0000000111111824 */ /* 0x000fe400078e0209 */
[----:B------:R-:W-:Y:S02]  /*0cd0*/  IMAD.MOV.U32 R9, RZ, RZ, RZ ;  /* 0x000000ffff097224 */ /* 0x000fe400078e00ff */
[----:B-1----:R-:W-:-:S04]  /*0ce0*/  @!P1 IMAD.WIDE.U32 R8, R6, R3, R8 ;  /* 0x0000000306089225 */ /* 0x002fc800078e0008 */
[----:B------:R-:W-:Y:S02]  /*0cf0*/  @!P1 IMAD.MOV.U32 R16, RZ, RZ, R8 ;  /* 0x000000ffff109224 */ /* 0x000fe400078e0008 */
[----:B---3--:R-:W-:-:S04]  /*0d00*/  IMAD.WIDE.U32 R10, R0, UR4, RZ ;  /* 0x00000004000a7c25 */ /* 0x008fc8000f8e00ff */
[----:B------:R-:W-:Y:S01]  /*0d10*/  IMAD R3, R0, UR5, RZ ;  /* 0x0000000500037c24 */ /* 0x000fe2000f8e02ff */
[----:B------:R0:W-:Y:S01]  /*0d20*/  STL.64 [R1], R10 ;  /* 0x0000000a01007387 */ /* 0x0001e20000100a00 */
[----:B------:R-:W-:Y:S02]  /*0d30*/  @!P1 IMAD.MOV.U32 R17, RZ, RZ, R9 ;  /* 0x000000ffff119224 */ /* 0x000fe400078e0009 */
[----:B------:R-:W-:Y:S01]  /*0d40*/  IMAD.IADD R0, R11, 0x1, R3 ;  /* 0x000000010b007824 */ /* 0x000fe200078e0203 */
[----:B------:R-:W-:Y:S06]  /*0d50*/  @P0 BRA `(.L_x_11) ;  /* 0x0000000000200947 */ /* 0x000fec0003800000 */
[----:B------:R-:W-:Y:S01]  /*0d60*/  UISETP.GE.U32.AND UP0, UPT, UR37, 0x3, UPT ;  /* 0x000000032500788c */ /* 0x000fe2000bf06070 */
[----:B------:R-:W-:Y:S01]  /*0d70*/  IADD3 R16, P0, R16, R10, RZ ;  /* 0x0000000a10107210 */ /* 0x000fe20007f1e0ff */
[----:B------:R-:W-:Y:S01]  /*0d80*/  UIMAD.WIDE.U32 UR4, UR37, -0x55555555, URZ ;  /* 0xaaaaaaab250478a5 */ /* 0x000fe2000f8e003f */
[----:B------:R-:W-:-:S03]  /*0d90*/  UMOV UR38, URZ ;  /* 0x0000003f00267c82 */ /* 0x000fc60008000000 */
[----:B------:R-:W-:Y:S01]  /*0da0*/  USHF.R.U32.HI UR4, URZ, 0x1, UR5 ;  /* 0x000000013f047899 */ /* 0x000fe20008011605 */
[----:B------:R-:W-:-:S03]  /*0db0*/  IMAD.X R17, R0, 0x1, R17, P0 ;  /* 0x0000000100117824 */ /* 0x000fc600000e0611 */
[----:B------:R-:W-:Y:S02]  /*0dc0*/  UIMAD UR36, UR4, -0x3, UR37 ;  /* 0xfffffffd042478a4 */ /* 0x000fe4000f8e0225 */
[----:B------:R-:W-:-:S12]  /*0dd0*/  @UP0 ULOP3.LUT UR38, UR4, 0x1, URZ, 0xc0, !UPT ;  /* 0x0000000104260892 */ /* 0x000fd8000f8ec03f */
.L_x_11:
[----:B------:R-:W-:Y:S01]  /*0de0*/  ISETP.GE.U32.AND P0, PT, R16, UR8, PT ;  /* 0x0000000810007c0c */ /* 0x000fe2000bf06070 */
[----:B------:R-:W-:Y:S01]  /*0df0*/  IMAD.MOV.U32 R22, RZ, RZ, -0x1 ;  /* 0xffffffffff167424 */ /* 0x000fe200078e00ff */
[----:B------:R-:W-:Y:S01]  /*0e00*/  PRMT R3, RZ, 0x7610, R3 ;  /* 0x00007610ff037816 */ /* 0x000fe20000000003 */
[----:B------:R-:W-:Y:S01]  /*0e10*/  IMAD.MOV.U32 R18, RZ, RZ, -0x1 ;  /* 0xffffffffff127424 */ /* 0x000fe200078e00ff */
[----:B------:R-:W-:Y:S01]  /*0e20*/  ISETP.GE.U32.AND.EX P0, PT, R17, UR9, PT, P0 ;  /* 0x0000000911007c0c */ /* 0x000fe2000bf06100 */
[----:B------:R-:W-:-:S12]  /*0e30*/  IMAD.MOV.U32 R19, RZ, RZ, -0x1 ;  /* 0xffffffffff137424 */ /* 0x000fd800078e00ff */
[----:B------:R-:W-:Y:S05]  /*0e40*/  @P0 BRA `(.L_x_12) ;  /* 0x0000000400280947 */ /* 0x000fea0003800000 */
[----:B------:R-:W1:Y:S01]  /*0e50*/  LDC.64 R18, c[0x0][0x628] ;  /* 0x00018a00ff127b82 */ /* 0x000e620000000a00 */
[----:B------:R-:W-:Y:S02]  /*0e60*/  IMAD.MOV.U32 R8, RZ, RZ, R16 ;  /* 0x000000ffff087224 */ /* 0x000fe400078e0010 */
[----:B------:R-:W-:-:S05]  /*0e70*/  IMAD.MOV.U32 R9, RZ, RZ, R17 ;  /* 0x000000ffff097224 */ /* 0x000fca00078e0011 */
[----:B------:R-:W3:Y:S08]  /*0e80*/  LDC R22, c[0x0][0x630] ;  /* 0x00018c00ff167b82 */ /* 0x000ef00000000800 */
[----:B------:R-:W4:Y:S01]  /*0e90*/  LDC.64 R26, c[0x0][0x620] ;  /* 0x00018800ff1a7b82 */ /* 0x000f220000000a00 */
[----:B-1----:R-:W-:-:S04]  /*0ea0*/  ISETP.NE.U32.AND P0, PT, R18, RZ, PT ;  /* 0x000000ff1200720c */ /* 0x002fc80003f05070 */
[----:B------:R-:W-:-:S13]  /*0eb0*/  ISETP.NE.AND.EX P0, PT, R19, RZ, PT, P0 ;  /* 0x000000ff1300720c */ /* 0x000fda0003f05300 */
[----:B---34-:R-:W-:Y:S05]  /*0ec0*/  @!P0 BRA `(.L_x_13) ;  /* 0x0000000000288947 */ /* 0x018fea0003800000 */
[----:B------:R-:W1:Y:S02]  /*0ed0*/  LDC R3, c[0x0][0x634] ;  /* 0x00018d00ff037b82 */ /* 0x000e640000000800 */
[----:B-1----:R-:W-:-:S05]  /*0ee0*/  IADD3 R3, P0, R16, R3, RZ ;  /* 0x0000000310037210 */ /* 0x002fca0007f1e0ff */
[----:B------:R-:W-:-:S04]  /*0ef0*/  IMAD.X R15, RZ, RZ, R17, P0 ;  /* 0x000000ffff0f7224 */ /* 0x000fc800000e0611 */
[----:B------:R-:W-:-:S04]  /*0f00*/  IMAD.WIDE.U32 R8, R15, R18, RZ ;  /* 0x000000120f087225 */ /* 0x000fc800078e00ff */
[----:B0-----:R-:W-:-:S04]  /*0f10*/  IMAD.WIDE.U32 R10, P0, R3, R19, R8 ;  /* 0x00000013030a7225 */ /* 0x001fc80007800008 */
[----:B------:R-:W-:-:S04]  /*0f20*/  IMAD.WIDE.U32 R8, R3, R18, RZ ;  /* 0x0000001203087225 */ /* 0x000fc800078e00ff */
[----:B------:R-:W-:Y:S01]  /*0f30*/  IMAD.X R13, RZ, RZ, RZ, P0 ;  /* 0x000000ffff0d7224 */ /* 0x000fe200000e06ff */
[----:B------:R-:W-:Y:S01]  /*0f40*/  IADD3 RZ, P0, R9, R10, RZ ;  /* 0x0000000a09ff7210 */ /* 0x000fe20007f1e0ff */
[----:B------:R-:W-:-:S04]  /*0f50*/  IMAD.MOV.U32 R12, RZ, RZ, R11 ;  /* 0x000000ffff0c7224 */ /* 0x000fc800078e000b */
[----:B------:R-:W-:-:S08]  /*0f60*/  IMAD.WIDE.U32.X R8, R15, R19, R12, P0 ;  /* 0x000000130f087225 */ /* 0x000fd000000e040c */
.L_x_13:
[----:B------:R-:W1:Y:S01]  /*0f70*/  LDC.64 R30, c[0x0][0x640] ;  /* 0x00019000ff1e7b82 */ /* 0x000e620000000a00 */
[-CC-:B------:R-:W-:Y:S02]  /*0f80*/  SHF.R.U64 R32, R8, R22.reuse, R9.reuse ;  /* 0x0000001608207219 */ /* 0x180fe40000001209 */
[----:B------:R-:W-:Y:S02]  /*0f90*/  SHF.R.U32.HI R3, RZ, R22, R9 ;  /* 0x00000016ff037219 */ /* 0x000fe40000011609 */
[----:B0-----:R-:W-:-:S03]  /*0fa0*/  IADD3 R11, P0, RZ, -R32, RZ ;  /* 0x80000020ff0b7210 */ /* 0x001fc60007f1e0ff */
[----:B------:R-:W0:Y:S02]  /*0fb0*/  LDC R12, c[0x0][0x618] ;  /* 0x00018600ff0c7b82 */ /* 0x000e240000000800 */
[----:B------:R-:W-:Y:S02]  /*0fc0*/  IMAD.X R3, RZ, RZ, ~R3, P0 ;  /* 0x000000ffff037224 */ /* 0x000fe400000e0e03 */
[----:B------:R-:W-:-:S04]  /*0fd0*/  IMAD.WIDE.U32 R8, R11, R26, R16 ;  /* 0x0000001a0b087225 */ /* 0x000fc800078e0010 */
[----:B------:R-:W3:Y:S01]  /*0fe0*/  LDC R22, c[0x0][0x608] ;  /* 0x00018200ff167b82 */ /* 0x000ee20000000800 */
[----:B------:R-:W-:-:S04]  /*0ff0*/  IMAD R10, R3, R26, RZ ;  /* 0x0000001a030a7224 */ /* 0x000fc800078e02ff */
[----:B------:R-:W-:Y:S02]  /*1000*/  IMAD R3, R11, R27, R10 ;  /* 0x0000001b0b037224 */ /* 0x000fe400078e020a */
[----:B------:R-:W-:Y:S01]  /*1010*/  IMAD.MOV.U32 R10, RZ, RZ, -0x1 ;  /* 0xffffffffff0a7424 */ /* 0x000fe200078e00ff */
[----:B------:R-:W4:Y:S01]  /*1020*/  LDC R29, c[0x0][0x658] ;  /* 0x00019600ff1d7b82 */ /* 0x000f220000000800 */
[----:B------:R-:W-:Y:S01]  /*1030*/  IMAD.IADD R3, R9, 0x1, R3 ;  /* 0x0000000109037824 */ /* 0x000fe200078e0203 */
[----:B-1----:R-:W-:-:S04]  /*1040*/  ISETP.NE.U32.AND P0, PT, R30, RZ, PT ;  /* 0x000000ff1e00720c */ /* 0x002fc80003f05070 */
[----:B------:R-:W-:Y:S02]  /*1050*/  ISETP.NE.AND.EX P0, PT, R31, RZ, PT, P0 ;  /* 0x000000ff1f00720c */ /* 0x000fe40003f05300 */
[----:B------:R-:W1:Y:S01]  /*1060*/  LDC R26, c[0x0][0x600] ;  /* 0x00018000ff1a7b82 */ /* 0x000e620000000800 */
[-CC-:B0-----:R-:W-:Y:S02]  /*1070*/  SHF.R.U64 R18, R8, R12.reuse, R3.reuse ;  /* 0x0000000c08127219 */ /* 0x181fe40000001203 */
[----:B------:R-:W-:-:S05]  /*1080*/  SHF.R.U32.HI R3, RZ, R12, R3 ;  /* 0x0000000cff037219 */ /* 0x000fca0000011603 */
[----:B------:R-:W0:Y:S01]  /*1090*/  LDC R27, c[0x0][0x648] ;  /* 0x00019200ff1b7b82 */ /* 0x000e220000000800 */
[-CC-:B---3--:R-:W-:Y:S02]  /*10a0*/  SHF.R.U64 R34, R18, R22.reuse, R3.reuse ;  /* 0x0000001612227219 */ /* 0x188fe40000001203 */
[----:B------:R-:W-:Y:S01]  /*10b0*/  SHF.R.U32.HI R8, RZ, R22, R3 ;  /* 0x00000016ff087219 */ /* 0x000fe20000011603 */
[----:B------:R-:W-:-:S04]  /*10c0*/  IMAD.MOV.U32 R22, RZ, RZ, 0x1 ;  /* 0x00000001ff167424 */ /* 0x000fc800078e00ff */
[----:B------:R-:W3:Y:S01]  /*10d0*/  LDC R33, c[0x0][0x638] ;  /* 0x00018e00ff217b82 */ /* 0x000ee20000000800 */
[-CC-:B----4-:R-:W-:Y:S02]  /*10e0*/  SHF.R.U64 R36, R34, R29.reuse, R8.reuse ;  /* 0x0000001d22247219 */ /* 0x190fe40000001208 */
[-C--:B------:R-:W-:Y:S02]  /*10f0*/  SHF.L.U32 R3, R10, R29.reuse, RZ ;  /* 0x0000001d0a037219 */ /* 0x080fe400000006ff */
[----:B------:R-:W-:Y:S01]  /*1100*/  SHF.R.U32.HI R9, RZ, R29, R8 ;  /* 0x0000001dff097219 */ /* 0x000fe20000011608 */
[----:B------:R-:W-:Y:S01]  /*1110*/  IMAD.MOV.U32 R8, RZ, RZ, R36 ;  /* 0x000000ffff087224 */ /* 0x000fe200078e0024 */
[----:B------:R-:W-:Y:S01]  /*1120*/  LOP3.LUT R15, RZ, R3, RZ, 0x33, !PT ;  /* 0x00000003ff0f7212 */ /* 0x000fe200078e33ff */
[----:B------:R-:W4:Y:S01]  /*1130*/  LDC R28, c[0x0][0x610] ;  /* 0x00018400ff1c7b82 */ /* 0x000f220000000800 */
[----:B------:R-:W-:Y:S05]  /*1140*/  @!P0 BRA `(.L_x_14) ;  /* 0x0000000000288947 */ /* 0x000fea0003800000 */
[----:B------:R-:W2:Y:S02]  /*1150*/  LDC R3, c[0x0][0x64c] ;  /* 0x00019300ff037b82 */ /* 0x000ea40000000800 */
[----:B--2---:R-:W-:-:S05]  /*1160*/  IADD3 R3, P0, R36, R3, RZ ;  /* 0x0000000324037210 */ /* 0x004fca0007f1e0ff */
[----:B------:R-:W-:-:S04]  /*1170*/  IMAD.X R19, RZ, RZ, R9, P0 ;  /* 0x000000ffff137224 */ /* 0x000fc800000e0609 */
[----:B------:R-:W-:-:S04]  /*1180*/  IMAD.WIDE.U32 R8, R19, R30, RZ ;  /* 0x0000001e13087225 */ /* 0x000fc800078e00ff */
[----:B------:R-:W-:-:S04]  /*1190*/  IMAD.WIDE.U32 R10, P0, R3, R31, R8 ;  /* 0x0000001f030a7225 */ /* 0x000fc80007800008 */
[----:B------:R-:W-:-:S04]  /*11a0*/  IMAD.WIDE.U32 R8, R3, R30, RZ ;  /* 0x0000001e03087225 */ /* 0x000fc800078e00ff */
[----:B------:R-:W-:Y:S01]  /*11b0*/  IMAD.X R13, RZ, RZ, RZ, P0 ;  /* 0x000000ffff0d7224 */ /* 0x000fe200000e06ff */
[----:B------:R-:W-:Y:S01]  /*11c0*/  IADD3 RZ, P0, R9, R10, RZ ;  /* 0x0000000a09ff7210 */ /* 0x000fe20007f1e0ff */
[----:B------:R-:W-:-:S04]  /*11d0*/  IMAD.MOV.U32 R12, RZ, RZ, R11 ;  /* 0x000000ffff0c7224 */ /* 0x000fc800078e000b */
[----:B------:R-:W-:-:S08]  /*11e0*/  IMAD.WIDE.U32.X R8, R19, R31, R12, P0 ;  /* 0x0000001f13087225 */ /* 0x000fd000000e040c */
.L_x_14:
[----:B0-----:R-:W-:Y:S01]  /*11f0*/  SHF.R.U64 R7, R8, R27, R9 ;  /* 0x0000001b08077219 */ /* 0x001fe20000001209 */
[----:B-1----:R-:W-:Y:S01]  /*1200*/  VIADD R9, R26, 0xffffffff ;  /* 0xffffffff1a097836 */ /* 0x002fe20000000000 */
[----:B------:R-:W-:Y:S01]  /*1210*/  SHF.L.U32 R3, R22, R29, RZ ;  /* 0x0000001d16037219 */ /* 0x000fe200000006ff */
[----:B------:R-:W-:Y:S01]  /*1220*/  @P1 IMAD R21, R25, R24, R6 ;  /* 0x0000001819151224 */ /* 0x000fe200078e0206 */
[----:B------:R-:W-:Y:S01]  /*1230*/  LOP3.LUT R8, R34, R15, RZ, 0xc0, !PT ;  /* 0x0000000f22087212 */ /* 0x000fe200078ec0ff */
[----:B------:R-:W-:Y:S02]  /*1240*/  IMAD.MOV R10, RZ, RZ, -R7 ;  /* 0x000000ffff0a7224 */ /* 0x000fe400078e0a07 */
[----:B------:R-:W-:Y:S02]  /*1250*/  IMAD.MOV.U32 R6, RZ, RZ, 0x1 ;  /* 0x00000001ff067424 */ /* 0x000fe400078e00ff */
[----:B------:R-:W-:Y:S01]  /*1260*/  IMAD R8, R3, R7, R8 ;  /* 0x0000000703087224 */ /* 0x000fe200078e0208 */
[----:B------:R-:W-:Y:S01]  /*1270*/  LOP3.LUT R7, R18, R9, RZ, 0xc0, !PT ;  /* 0x0000000912077212 */ /* 0x000fe200078ec0ff */
[----:B---3--:R-:W-:-:S02]  /*1280*/  IMAD R3, R10, R33, R36 ;  /* 0x000000210a037224 */ /* 0x008fc400078e0224 */
[----:B----4-:R-:W-:Y:S02]  /*1290*/  IMAD R22, R8, R28, R21 ;  /* 0x0000001c08167224 */ /* 0x010fe400078e0215 */
[----:B------:R-:W-:Y:S01]  /*12a0*/  IMAD R7, R3, R26, R7 ;  /* 0x0000001a03077224 */ /* 0x000fe200078e0207 */
[----:B------:R-:W-:Y:S01]  /*12b0*/  PRMT R3, R6, 0x7610, R3 ;  /* 0x0000761006037816 */ /* 0x000fe20000000003 */
[----:B------:R-:W-:-:S03]  /*12c0*/  IMAD.MOV.U32 R19, RZ, RZ, R32 ;  /* 0x000000ffff137224 */ /* 0x000fc600078e0020 */
[----:B------:R-:W-:Y:S02]  /*12d0*/  SEL R18, R7, R22, !P1 ;  /* 0x0000001607127207 */ /* 0x000fe40004800000 */
[----:B------:R-:W-:-:S07]  /*12e0*/  SEL R22, R22, R7, !P1 ;  /* 0x0000000716167207 */ /* 0x000fce0004800000 */
.L_x_12:
[----:B------:R-:W-:Y:S05]  /*12f0*/  @!P3 BRA `(.L_x_15) ;  /* 0x00000000000cb947 */ /* 0x000fea0003800000 */
[----:B------:R-:W-:Y:S01]  /*1300*/  UCGABAR_WAIT ;  /* 0x0000000000007dc7 */ /* 0x000fe20008000000 */
[----:B------:R-:W-:Y:S01]  /*1310*/  CCTL.IVALL ;  /* 0x00000000ff00798f */ /* 0x000fe20002000000 */
[----:B------:R-:W-:Y:S05]  /*1320*/  BRA `(.L_x_16) ;  /* 0x0000000000047947 */ /* 0x000fea0003800000 */
.L_x_15:
[----:B------:R-:W-:Y:S06]  /*1330*/  BAR.SYNC.DEFER_BLOCKING 0x0 ;  /* 0x0000000000007b1d */ /* 0x000fec0000010000 */
.L_x_16:
[----:B------:R-:W-:Y:S05]  /*1340*/  @!P2 BRA `(.L_x_17) ;  /* 0x000000400098a947 */ /* 0x000fea0003800000 */
[----:B------:R-:W-:-:S13]  /*1350*/  ISETP.GT.U32.AND P0, PT, R35, 0x1, PT ;  /* 0x000000012300780c */ /* 0x000fda0003f04070 */
[----:B------:R-:W-:Y:S05]  /*1360*/  @P0 EXIT ;  /* 0x000000000000094d */ /* 0x000fea0003800000 */
.L_x_18:
[----:B------:R-:W-:-:S08]  /*1370*/  NOP ;  /* 0x0000000000007918 */ /* 0x000fd00000000000 */
[----:B------:R-:W1:Y:S02]  /*1380*/  USETMAXREG.TRY_ALLOC.CTAPOOL UP0, 0xe8 ;  /* 0x000000e8000079c8 */ /* 0x000e640008000600 */
[----:B-1----:R-:W-:-:S13]  /*1390*/  PLOP3.LUT P0, PT, PT, PT, UP0, 0x80, 0x0 ;  /* 0x000000000000781c */ /* 0x002fda0003f0f008 */
[----:B------:R-:W-:Y:S05]  /*13a0*/  @!P0 BRA `(.L_x_18) ;  /* 0xfffffffc00f08947 */ /* 0x000fea000383ffff */
[----:B------:R-:W-:-:S13]  /*13b0*/  LOP3.LUT P0, RZ, R3, 0xff, RZ, 0xc0, !PT ;  /* 0x000000ff03ff7812 */ /* 0x000fda000780c0ff */
[----:B------:R-:W-:Y:S05]  /*13c0*/  @!P0 EXIT ;  /* 0x000000000000894d */ /* 0x000fea0003800000 */
[----:B------:R-:W3:Y:S01]  /*13d0*/  LDL.64 R12, [R1] ;  /* 0x00000000010c7983 */ /* 0x000ee20000100a00 */
[----:B------:R-:W1:Y:S01]  /*13e0*/  S2UR UR4, SR_CgaCtaId ;  /* 0x00000000000479c3 */ /* 0x000e620000008800 */
[CC--:B------:R-:W-:Y:S01]  /*13f0*/  LEA.HI R3, R20.reuse, R5.reuse, RZ, 0x2 ;  /* 0x0000000514037211 */ /* 0x0c0fe200078f10ff */
[----:B------:R-:W-:Y:S01]  /*1400*/  UMOV UR40, 0x400 ;  /* 0x0000040000287882 */ /* 0x000fe20000000000 */
[----:B------:R-:W-:Y:S01]  /*1410*/  UISETP.LT.AND UP0, UPT, UR37, 0x1, UPT ;  /* 0x000000012500788c */ /* 0x000fe2000bf01270 */
[----:B------:R-:W-:Y:S01]  /*1420*/  LEA.HI R20, R20, R5, RZ, 0x5 ;  /* 0x0000000514147211 */ /* 0x000fe200078f28ff */
[----:B------:R-:W-:Y:S01]  /*1430*/  UIADD3 UR5, UR43, -0x1, URZ ;  /* 0xffffffff2b057890 */ /* 0x000fe2000fffe03f */
[----:B------:R-:W-:Y:S01]  /*1440*/  LOP3.LUT R4, R3, 0xfffffffc, RZ, 0xc0, !PT ;  /* 0xfffffffc03047812 */ /* 0x000fe200078ec0ff */
[----:B------:R-:W-:Y:S01]  /*1450*/  USEL UR42, UR37, 0x1, UP0 ;  /* 0x00000001252a7887 */ /* 0x000fe20008000000 */
[----:B------:R-:W4:Y:S01]  /*1460*/  LDC R65, c[0x0][0x658] ;  /* 0x00019600ff417b82 */ /* 0x000f220000000800 */
[--C-:B------:R-:W-:Y:S01]  /*1470*/  SHF.R.S32.HI R60, RZ, 0x2, R3.reuse ;  /* 0x00000002ff3c7819 */ /* 0x100fe20000011403 */
[----:B------:R-:W-:Y:S01]  /*1480*/  UISETP.NE.AND UP0, UPT, UR5, URZ, UPT ;  /* 0x0000003f0500728c */ /* 0x000fe2000bf05270 */
[----:B------:R-:W-:Y:S01]  /*1490*/  SHF.R.S32.HI R3, RZ, 0x1f, R3 ;  /* 0x0000001fff037819 */ /* 0x000fe20000011403 */
[----:B------:R-:W-:Y:S01]  /*14a0*/  IMAD.IADD R4, R5, 0x1, -R4 ;  /* 0x0000000105047824 */ /* 0x000fe200078e0a04 */
[----:B------:R-:W-:Y:S01]  /*14b0*/  ULDC UR8, c[0x0][0x284] ;  /* 0x0000a10000087ab9 */ /* 0x000fe20000000800 */
[----:B------:R-:W-:Y:S01]  /*14c0*/  IMAD.MOV.U32 R8, RZ, RZ, -0x1 ;  /* 0xffffffffff087424 */ /* 0x000fe200078e00ff */
[----:B------:R-:W-:Y:S01]  /*14d0*/  LEA.HI R3, R3, R60, RZ, 0x3 ;  /* 0x0000003c03037211 */ /* 0x000fe200078f18ff */
[----:B------:R-:W2:Y:S01]  /*14e0*/  LDC.64 R6, c[0x0][0x5c8] ;  /* 0x00017200ff067b82 */ /* 0x000ea20000000a00 */
[----:B------:R-:W-:Y:S01]  /*14f0*/  USEL UR7, URZ, 0x1, UP0 ;  /* 0x000000013f077887 */ /* 0x000fe20008000000 */
[----:B0-----:R-:W-:Y:S01]  /*1500*/  IMAD.MOV.U32 R10, RZ, RZ, 0x1 ;  /* 0x00000001ff0a7424 */ /* 0x001fe200078e00ff */
[----:B------:R-:W-:Y:S01]  /*1510*/  LOP3.LUT R3, R3, 0xfffffff8, RZ, 0xc0, !PT ;  /* 0xfffffff803037812 */ /* 0x000fe200078ec0ff */
[----:B------:R-:W-:Y:S01]  /*1520*/  IMAD.SHL.U32 R62, R4, 0x2, RZ ;  /* 0x00000002043e7824 */ /* 0x000fe200078e00ff */
[----:B------:R-:W-:Y:S01]  /*1530*/  LOP3.LUT R74, R23, 0x1, RZ, 0xfc, !PT ;  /* 0x00000001174a7812 */ /* 0x000fe200078efcff */
[----:B------:R-:W-:Y:S01]  /*1540*/  USHF.L.U32 UR39, UR37, 0x1, URZ ;  /* 0x0000000125277899 */ /* 0x000fe2000800063f */
[----:B------:R-:W-:Y:S01]  /*1550*/  IMAD.U32 R75, RZ, RZ, UR7 ;  /* 0x00000007ff4b7e24 */ /* 0x000fe2000f8e00ff */
[----:B------:R-:W0:Y:S01]  /*1560*/  LDC R67, c[0x0][0x288] ;  /* 0x0000a200ff437b82 */ /* 0x000e220000000800 */
[----:B-1----:R-:W-:Y:S01]  /*1570*/  ULEA UR40, UR4, UR40, 0x18 ;  /* 0x0000002804287291 */ /* 0x002fe2000f8ec03f */
[----:B------:R-:W-:Y:S01]  /*1580*/  IMAD.IADD R60, R60, 0x1, -R3 ;  /* 0x000000013c3c7824 */ /* 0x000fe200078e0a03 */
[----:B------:R-:W-:Y:S01]  /*1590*/  USHF.L.U32 UR4, UR5, 0x3, URZ ;  /* 0x0000000305047899 */ /* 0x000fe2000800063f */
[----:B------:R-:W-:Y:S01]  /*15a0*/  SHF.R.S32.HI R3, RZ, 0x5, R20 ;  /* 0x00000005ff037819 */ /* 0x000fe20000011414 */
[----:B------:R-:W-:Y:S01]  /*15b0*/  UIADD3 UR5, UR40, 0x100, URZ ;  /* 0x0000010028057890 */ /* 0x000fe2000fffe03f */
[----:B------:R-:W-:Y:S01]  /*15c0*/  SHF.R.S32.HI R63, RZ, 0x1f, R62 ;  /* 0x0000001fff3f7819 */ /* 0x000fe2000001143e */
[----:B------:R-:W-:Y:S01]  /*15d0*/  UIADD3 UR6, UR40, 0x18100, URZ ;  /* 0x0001810028067890 */ /* 0x000fe2000fffe03f */
[----:B------:R-:W1:Y:S01]  /*15e0*/  LDC R68, c[0x0][0x600] ;  /* 0x00018000ff447b82 */ /* 0x000e620000000800 */
[--C-:B------:R-:W-:Y:S01]  /*15f0*/  SHF.R.S32.HI R61, RZ, 0x1f, R60.reuse ;  /* 0x0000001fff3d7819 */ /* 0x100fe2000001143c */
[----:B------:R-:W-:Y:S01]  /*1600*/  USHF.R.U32.HI UR5, URZ, 0x4, UR5 ;  /* 0x000000043f057899 */ /* 0x000fe20008011605 */
[C-C-:B------:R-:W-:Y:S01]  /*1610*/  IMAD R70, R3.reuse, -0x10, -R60.reuse ;  /* 0xfffffff003467824 */ /* 0x140fe200078e0a3c */
[----:B------:R-:W-:Y:S01]  /*1620*/  USHF.R.U32.HI UR6, URZ, 0x4, UR6 ;  /* 0x000000043f067899 */ /* 0x000fe20008011606 */
[-C--:B----4-:R-:W-:Y:S01]  /*1630*/  SHF.L.U32 R8, R8, R65.reuse, RZ ;  /* 0x0000004108087219 */ /* 0x090fe200000006ff */
[----:B------:R-:W-:Y:S01]  /*1640*/  UIADD3 UR41, UR40, 0x40, URZ ;  /* 0x0000004028297890 */ /* 0x000fe2000fffe03f */
[----:B------:R-:W-:Y:S01]  /*1650*/  IMAD.WIDE R60, R3, 0x10, R60 ;  /* 0x00000010033c7825 */ /* 0x000fe200078e023c */
[----:B------:R-:W-:Y:S01]  /*1660*/  ULOP3.LUT UR4, UR4, 0x8, URZ, 0xc0, !UPT ;  /* 0x0000000804047892 */ /* 0x000fe2000f8ec03f */
[----:B------:R-:W-:Y:S01]  /*1670*/  SHF.L.U32 R65, R10, R65, RZ ;  /* 0x000000410a417219 */ /* 0x000fe200000006ff */
[----:B------:R-:W-:Y:S01]  /*1680*/  ULOP3.LUT UR5, UR5, 0x3fff, URZ, 0xc0, !UPT ;  /* 0x00003fff05057892 */ /* 0x000fe2000f8ec03f */
[C---:B--2---:R-:W-:Y:S01]  /*1690*/  SHF.L.U64.HI R64, R6.reuse, 0x3, R7 ;  /* 0x0000000306407819 */ /* 0x044fe20000010207 */
[----:B------:R-:W-:Y:S01]  /*16a0*/  ULOP3.LUT UR6, UR6, 0x3fff, URZ, 0xc0, !UPT ;  /* 0x00003fff06067892 */ /* 0x000fe2000f8ec03f */
[----:B------:R-:W-:Y:S01]  /*16b0*/  IMAD.SHL.U32 R59, R6, 0x8, RZ ;  /* 0x00000008063b7824 */ /* 0x000fe200078e00ff */
[----:B------:R-:W-:Y:S01]  /*16c0*/  LOP3.LUT R69, RZ, R8, RZ, 0x33, !PT ;  /* 0x00000008ff457212 */ /* 0x000fe200078e33ff */
[----:B------:R-:W-:Y:S01]  /*16d0*/  VIADD R70, R70, UR8 ;  /* 0x0000000846467c36 */ /* 0x000fe20008000000 */
[----:B------:R-:W-:Y:S01]  /*16e0*/  UIADD3 UR42, -UR42, UR37, URZ ;  /* 0x000000252a2a7290 */ /* 0x000fe2000fffe13f */
[----:B0-----:R-:W-:Y:S01]  /*16f0*/  IMAD R67, R4, -0x2, R67 ;  /* 0xfffffffe04437824 */ /* 0x001fe200078e0243 */
[----:B------:R-:W-:-:S02]  /*1700*/  ULEA UR43, UR43, UR41, 0x3 ;  /* 0x000000292b2b7291 */ /* 0x000fc4000f8e183f */
[----:B------:R-:W-:Y:S02]  /*1710*/  ULOP3.LUT UR44, UR4, 0x8, URZ, 0x3c, !UPT ;  /* 0x00000008042c7892 */ /* 0x000fe4000f8e3c3f */
[----:B------:R-:W-:Y:S01]  /*1720*/  ULOP3.LUT UR45, UR4, 0x18, URZ, 0x3c, !UPT ;  /* 0x00000018042d7892 */ /* 0x000fe2000f8e3c3f */
[----:B-1----:R-:W-:Y:S01]  /*1730*/  VIADD R68, R68, 0xffffffff ;  /* 0xffffffff44447836 */ /* 0x002fe20000000000 */
[----:B------:R-:W-:Y:S02]  /*1740*/  ULOP3.LUT UR46, UR5, 0x10000, URZ, 0xfc, !UPT ;  /* 0x00010000052e7892 */ /* 0x000fe4000f8efc3f */
[----:B------:R-:W-:Y:S01]  /*1750*/  ULOP3.LUT UR47, UR6, 0x10000, URZ, 0xfc, !UPT ;  /* 0x00010000062f7892 */ /* 0x000fe2000f8efc3f */
[----:B---3--:R-:W-:-:S11]  /*1760*/  SHF.L.U64.HI R66, R12, 0x1, R0 ;  /* 0x000000010c427819 */ /* 0x008fd60000010200 */
.L_x_102:
[----:B------:R-:W-:-:S04]  /*1770*/  SHF.L.U32 R0, R75, 0x1f, RZ ;  /* 0x0000001f4b007819 */ /* 0x000fc800000006ff */
[----:B------:R-:W0:Y:S02]  /*1780*/  SYNCS.PHASECHK.TRANS64.TRYWAIT P0, [UR43+-0x8], R0 ;  /* 0xfffff800ff0075a7 */ /* 0x000e24000800016b */
[----:B01--4-:R-:W-:Y:S05]  /*1790*/  @!P0 BRA `(.L_x_19) ;  /* 0x0000004c00ec8947 */ /* 0x013fea0003800000 */
.L_x_123:
[----:B------:R-:W-:Y:S02]  /*17a0*/  ULDC UR4, c[0x0][0x28c] ;  /* 0x0000a30000047ab9 */ /* 0x000fe40000000800 */
[----:B------:R-:W-:-:S13]  /*17b0*/  ISETP.LT.AND P0, PT, RZ, UR4, PT ;  /* 0x00000004ff007c0c */ /* 0x000fda000bf01270 */
[----:B------:R-:W-:Y:S05]  /*17c0*/  @P0 BRA `(.L_x_20) ;  /* 0x0000000000400947 */ /* 0x000fea0003800000 */
[----:B0-----:R-:W-:Y:S01]  /*17d0*/  MOV R0, 0x0 ;  /* 0x0000000000007802 */ /* 0x001fe20000000f00 */
[----:B------:R-:W-:Y:S01]  /*17e0*/  ULDC.64 UR4, c[0x4][0x68] ;  /* 0x01001a0000047ab9 */ /* 0x000fe20000000a00 */
[----:B------:R-:W-:Y:S01]  /*17f0*/  ULDC.64 UR6, c[0x4][0x8] ;  /* 0x0100020000067ab9 */ /* 0x000fe20000000a00 */
[----:B------:R-:W-:Y:S01]  /*1800*/  IMAD.U32 R4, RZ, RZ, UR4 ;  /* 0x00000004ff047e24 */ /* 0x000fe2000f8e00ff */
[----:B------:R0:W1:Y:S01]  /*1810*/  LDC.64 R14, c[0x4][R0] ;  /* 0x01000000000e7b82 */ /* 0x0000620000000a00 */
[----:B------:R-:W-:Y:S01]  /*1820*/  IMAD.U32 R5, RZ, RZ, UR5 ;  /* 0x00000005ff057e24 */ /* 0x000fe2000f8e00ff */
[----:B------:R-:W-:Y:S01]  /*1830*/  ULDC.64 UR4, c[0x4][0x70] ;  /* 0x01001c0000047ab9 */ /* 0x000fe20000000a00 */
[----:B------:R-:W-:Y:S02]  /*1840*/  IMAD.U32 R10, RZ, RZ, UR6 ;  /* 0x00000006ff0a7e24 */ /* 0x000fe4000f8e00ff */
[----:B------:R-:W-:Y:S02]  /*1850*/  IMAD.U32 R6, RZ, RZ, UR4 ;  /* 0x00000004ff067e24 */ /* 0x000fe4000f8e00ff */
[----:B------:R-:W-:-:S02]  /*1860*/  IMAD.U32 R7, RZ, RZ, UR5 ;  /* 0x00000005ff077e24 */ /* 0x000fc4000f8e00ff */
[----:B------:R-:W-:Y:S02]  /*1870*/  IMAD.U32 R11, RZ, RZ, UR7 ;  /* 0x00000007ff0b7e24 */ /* 0x000fe4000f8e00ff */
[----:B------:R-:W-:Y:S02]  /*1880*/  IMAD.MOV.U32 R8, RZ, RZ, 0x1e1 ;  /* 0x000001e1ff087424 */ /* 0x000fe400078e00ff */
[----:B------:R-:W-:Y:S02]  /*1890*/  IMAD.MOV.U32 R12, RZ, RZ, 0x1 ;  /* 0x00000001ff0c7424 */ /* 0x000fe400078e00ff */
[----:B0-----:R-:W-:-:S07]  /*18a0*/  IMAD.MOV.U32 R13, RZ, RZ, RZ ;  /* 0x000000ffff0d7224 */ /* 0x001fce00078e00ff */
[----:B------:R-:W-:-:S07]  /*18b0*/  LEPC R20, `(.L_x_20) ;  /* 0x000000001014794e */ /* 0x000fce0000000000 */
[----:B-1---5:R-:W-:Y:S05]  /*18c0*/  CALL.ABS.NOINC R14 ;  /* 0x000000000e007343 */ /* 0x022fea0003c00000 */
.L_x_20:
[----:B------:R-:W-:-:S13]  /*18d0*/  ISETP.NE.AND P0, PT, R74, 0x3, PT ;  /* 0x000000034a00780c */ /* 0x000fda0003f05270 */
[----:B------:R-:W-:Y:S05]  /*18e0*/  @!P0 BRA `(.L_x_21) ;  /* 0x0000000000048947 */ /* 0x000fea0003800000 */
[----:B------:R-:W-:Y:S01]  /*18f0*/  BPT.TRAP 0x1 ;  /* 0x000000040000795c */ /* 0x000fe20000300000 */
.L_x_21:
[----:B0-----:R-:W-:Y:S02]  /*1900*/  IMAD.U32 R3, RZ, RZ, UR36 ;  /* 0x00000024ff037e24 */ /* 0x001fe4000f8e00ff */
[----:B------:R-:W-:-:S03]  /*1910*/  IMAD.U32 R0, RZ, RZ, UR38 ;  /* 0x00000026ff007e24 */ /* 0x000fc6000f8e00ff */
[----:B------:R-:W-:Y:S02]  /*1920*/  LEA R3, R3, UR40, 0x3 ;  /* 0x0000002803037c11 */ /* 0x000fe4000f8e18ff */
[----:B------:R-:W-:-:S04]  /*1930*/  SHF.L.U32 R0, R0, 0x1f, RZ ;  /* 0x0000001f00007819 */ /* 0x000fc800000006ff */
[----:B------:R0:W1:Y:S01]  /*1940*/  SYNCS.PHASECHK.TRANS64.TRYWAIT P1, [R3+URZ], R0 ;  /* 0x00000000030075a7 */ /* 0x000062000802017f */
[----:B------:R-:W-:Y:S05]  /*1950*/  @!P0 BRA `(.L_x_22) ;  /* 0x0000000000048947 */ /* 0x000fea0003800000 */
[----:B------:R-:W-:Y:S01]  /*1960*/  BPT.TRAP 0x1 ;  /* 0x000000040000795c */ /* 0x000fe20000300000 */
.L_x_22:
[----:B-1----:R-:W-:Y:S05]  /*1970*/  @P1 BRA `(.L_x_23) ;  /* 0x0000000000081947 */ /* 0x002fea0003800000 */
[----:B------:R-:W1:Y:S02]  /*1980*/  SYNCS.PHASECHK.TRANS64.TRYWAIT P1, [R3+URZ], R0 ;  /* 0x00000000030075a7 */ /* 0x000e64000802017f */
[----:B-1----:R-:W-:Y:S05]  /*1990*/  @!P1 BRA `(.L_x_24) ;  /* 0x0000004c00849947 */ /* 0x002fea0003800000 */
.L_x_23:
[----:B------:R-:W-:Y:S05]  /*19a0*/  WARPSYNC.ALL ;  /* 0x0000000000007948 */ /* 0x000fea0003800000 */
[----:B------:R-:W-:Y:S01]  /*19b0*/  ULEA UR9, UR36, UR46, 0xb ;  /* 0x0000002e24097291 */ /* 0x000fe2000f8e583f */
[----:B------:R-:W-:Y:S01]  /*19c0*/  WARPGROUP.ARRIVE ;  /* 0x00000000000079c5 */ /* 0x000fe20000000000 */
[----:B------:R-:W-:Y:S01]  /*19d0*/  ULEA UR8, UR36, UR47, 0xb ;  /* 0x0000002f24087291 */ /* 0x000fe2000f8e583f */
[----:B01----:R-:W-:Y:S01]  /*19e0*/  IMAD.U32 R0, RZ, RZ, UR42 ;  /* 0x0000002aff007e24 */ /* 0x003fe2000f8e00ff */
[----:B------:R-:W-:Y:S01]  /*19f0*/  UMOV UR5, 0x40000040 ;  /* 0x4000004000057882 */ /* 0x000fe20000000000 */
[----:B------:R-:W-:-:S02]  /*1a00*/  UMOV UR7, 0x40000040 ;  /* 0x4000004000077882 */ /* 0x000fc40000000000 */
[----:B------:R-:W-:Y:S01]  /*1a10*/  UMOV UR4, UR9 ;  /* 0x0000000900047c82 */ /* 0x000fe20008000000 */
[----:B------:R-:W-:Y:S01]  /*1a20*/  ISETP.GE.AND P1, PT, R0, 0x1, PT ;  /* 0x000000010000780c */ /* 0x000fe20003f26270 */
[----:B------:R-:W-:Y:S02]  /*1a30*/  UMOV UR6, UR8 ;  /* 0x0000000800067c82 */ /* 0x000fe40008000000 */
[----:B------:R-:W-:Y:S01]  /*1a40*/  HGMMA.64x64x8.F32.TF32 R24, gdesc[UR4], RZ, !UPT, gsb0 ;  /* 0x04e00000041879f0 */ /* 0x000fe2000c0028ff */
[----:B------:R-:W-:Y:S02]  /*1a50*/  UIADD3 UR4, UR9, 0x2, URZ ;  /* 0x0000000209047890 */ /* 0x000fe4000fffe03f */
[----:B------:R-:W-:Y:S01]  /*1a60*/  UIADD3 UR6, UR8, 0x2, URZ ;  /* 0x0000000208067890 */ /* 0x000fe2000fffe03f */
[----:B------:R-:W-:Y:S01]  /*1a70*/  UMOV UR5, 0x40000040 ;  /* 0x4000004000057882 */ /* 0x000fe20000000000 */
[----:B------:R-:W-:Y:S01]  /*1a80*/  UMOV UR7, 0x40000040 ;  /* 0x4000004000077882 */ /* 0x000fe20000000000 */
[----:B------:R-:W-:-:S02]  /*1a90*/  WARPGROUP.DEPBAR.LE gsb0, 0x0 ;  /* 0x00008000000079c5 */ /* 0x000fc40000010000 */
[----:B------:R-:W-:-:S06]  /*1aa0*/  WARPGROUP.ARRIVE ;  /* 0x00000000000079c5 */ /* 0x000fcc0000000000 */
[----:B------:R-:W-:Y:S01]  /*1ab0*/  HGMMA.64x64x8.F32.TF32 R24, gdesc[UR4], R24, gsb0 ;  /* 0x04e00000041879f0 */ /* 0x000fe20008002818 */
[----:B------:R-:W-:Y:S02]  /*1ac0*/  UIADD3 UR4, UR9, 0x4, URZ ;  /* 0x0000000409047890 */ /* 0x000fe4000fffe03f */
[----:B------:R-:W-:Y:S01]  /*1ad0*/  UIADD3 UR6, UR8, 0x4, URZ ;  /* 0x0000000408067890 */ /* 0x000fe2000fffe03f */
[----:B------:R-:W-:Y:S01]  /*1ae0*/  UMOV UR5, 0x40000040 ;  /* 0x4000004000057882 */ /* 0x000fe20000000000 */
[----:B------:R-:W-:Y:S01]  /*1af0*/  UMOV UR7, 0x40000040 ;  /* 0x4000004000077882 */ /* 0x000fe20000000000 */
[----:B------:R-:W-:Y:S02]  /*1b00*/  WARPGROUP.DEPBAR.LE gsb0, 0x0 ;  /* 0x00008000000079c5 */ /* 0x000fe40000010000 */
        /* <DEDUP_REMOVED lines=92> */
[----:B------:R-:W-:Y:S03]  /*20d0*/  HGMMA.64x64x8.F32.TF32 R24, gdesc[UR4], R24, gsb0 ;  /* 0x04e00000041879f0 */ /* 0x000fe60008002818 */
[----:B------:R-:W-:Y:S02]  /*20e0*/  WARPGROUP.DEPBAR.LE gsb0, 0x0 ;  /* 0x00008000000079c5 */ /* 0x000fe40000010000 */
[----:B------:R-:W-:Y:S05]  /*20f0*/  @!P1 BRA `(.L_x_25) ;  /* 0x0000000800649947 */ /* 0x000fea0003800000 */
[----:B------:R-:W-:Y:S01]  /*2100*/  UIADD3 UR4, UR36, 0x1, URZ ;  /* 0x0000000124047890 */ /* 0x000fe2000fffe03f */
[----:B------:R-:W-:Y:S02]  /*2110*/  IMAD.U32 R0, RZ, RZ, UR42 ;  /* 0x0000002aff007e24 */ /* 0x000fe4000f8e00ff */
[----:B------:R-:W-:Y:S01]  /*2120*/  IMAD.U32 R3, RZ, RZ, UR36 ;  /* 0x00000024ff037e24 */ /* 0x000fe2000f8e00ff */
[----:B------:R-:W-:-:S04]  /*2130*/  UISETP.NE.AND UP0, UPT, UR4, 0x3, UPT ;  /* 0x000000030400788c */ /* 0x000fc8000bf05270 */
[----:B------:R-:W-:Y:S02]  /*2140*/  USEL UR5, URZ, 0x1, UP0 ;  /* 0x000000013f057887 */ /* 0x000fe40008000000 */
[----:B------:R-:W-:Y:S02]  /*2150*/  USEL UR4, UR4, URZ, UP0 ;  /* 0x0000003f04047287 */ /* 0x000fe40008000000 */
[----:B------:R-:W-:-:S06]  /*2160*/  ULOP3.LUT UR5, UR38, UR5, URZ, 0x3c, !UPT ;  /* 0x0000000526057292 */ /* 0x000fcc000f8e3c3f */
[----:B------:R-:W-:-:S07]  /*2170*/  IMAD.U32 R6, RZ, RZ, UR5 ;  /* 0x00000005ff067e24 */ /* 0x000fce000f8e00ff */
.L_x_32:
[----:B------:R-:W-:Y:S05]  /*2180*/  @!P0 BRA `(.L_x_26) ;  /* 0x0000000000048947 */ /* 0x000fea0003800000 */
[----:B------:R-:W-:Y:S01]  /*2190*/  BPT.TRAP 0x1 ;  /* 0x000000040000795c */ /* 0x000fe20000300000 */
.L_x_26:
[----:B------:R-:W-:Y:S01]  /*21a0*/  ULEA UR5, UR4, UR40, 0x3 ;  /* 0x0000002804057291 */ /* 0x000fe2000f8e183f */
[----:B------:R-:W-:-:S08]  /*21b0*/  SHF.L.U32 R4, R6, 0x1f, RZ ;  /* 0x0000001f06047819 */ /* 0x000fd000000006ff */
[----:B------:R0:W1:Y:S01]  /*21c0*/  SYNCS.PHASECHK.TRANS64.TRYWAIT P1, [UR5], R4 ;  /* 0x00000004ff0075a7 */ /* 0x0000620008020145 */
[----:B------:R-:W-:Y:S05]  /*21d0*/  @!P0 BRA `(.L_x_27) ;  /* 0x0000000000048947 */ /* 0x000fea0003800000 */
[----:B------:R-:W-:Y:S01]  /*21e0*/  BPT.TRAP 0x1 ;  /* 0x000000040000795c */ /* 0x000fe20000300000 */
.L_x_27:
[----:B-1----:R-:W-:Y:S05]  /*21f0*/  @P1 BRA `(.L_x_28) ;  /* 0x0000000000081947 */ /* 0x002fea0003800000 */
[----:B------:R-:W1:Y:S02]  /*2200*/  SYNCS.PHASECHK.TRANS64.TRYWAIT P1, [UR5], R4 ;  /* 0x00000004ff0075a7 */ /* 0x000e640008020145 */
[----:B-1----:R-:W-:Y:S05]  /*2210*/  @!P1 BRA `(.L_x_29) ;  /* 0x0000004400789947 */ /* 0x002fea0003800000 */
.L_x_28:
[----:B------:R-:W-:Y:S01]  /*2220*/  ULEA UR5, UR4, UR47, 0xb ;  /* 0x0000002f04057291 */ /* 0x000fe2000f8e583f */
[----:B------:R-:W-:Y:S01]  /*2230*/  WARPGROUP.ARRIVE ;  /* 0x00000000000079c5 */ /* 0x000fe20000000000 */
[----:B------:R-:W-:Y:S01]  /*2240*/  ULEA UR6, UR4, UR46, 0xb ;  /* 0x0000002e04067291 */ /* 0x000fe2000f8e583f */
[----:B------:R-:W-:Y:S01]  /*2250*/  UMOV UR11, 0x40000040 ;  /* 0x40000040000b7882 */ /* 0x000fe20000000000 */
[----:B------:R-:W-:-:S03]  /*2260*/  UMOV UR9, 0x40000040 ;  /* 0x4000004000097882 */ /* 0x000fc60000000000 */
[----:B------:R-:W-:Y:S02]  /*2270*/  UMOV UR10, UR5 ;  /* 0x00000005000a7c82 */ /* 0x000fe40008000000 */
[----:B------:R-:W-:Y:S02]  /*2280*/  UMOV UR8, UR6 ;  /* 0x0000000600087c82 */ /* 0x000fe40008000000 */
[----:B------:R-:W-:Y:S01]  /*2290*/  HGMMA.64x64x8.F32.TF32 R24, gdesc[UR8], R24, gsb0 ;  /* 0x04e00000081879f0 */ /* 0x000fe20008002818 */
        /* <DEDUP_REMOVED lines=107> */
[----:B------:R-:W-:Y:S01]  /*2950*/  BPT.TRAP 0x1 ;  /* 0x000000040000795c */ /* 0x000fe20000300000 */
.L_x_30:
[----:B------:R-:W-:-:S13]  /*2960*/  ISETP.NE.AND P1, PT, R71, RZ, PT ;  /* 0x000000ff4700720c */ /* 0x000fda0003f25270 */
[----:B01----:R-:W-:-:S05]  /*2970*/  @P1 LEA R4, R3, UR40, 0x3 ;  /* 0x0000002803041c11 */ /* 0x003fca000f8e18ff */
[----:B------:R-:W-:-:S05]  /*2980*/  @P1 VIADD R5, R4, 0x18 ;  /* 0x0000001804051836 */ /* 0x000fca0000000000 */
[----:B------:R-:W-:-:S04]  /*2990*/  @P1 PRMT R5, R56, 0x654, R5 ;  /* 0x0000065438051816 */ /* 0x000fc80000000005 */
[----:B------:R0:W-:Y:S01]  /*29a0*/  @P1 SYNCS.ARRIVE.TRANS64.RED.A1T0 RZ, [R5+URZ], RZ ;  /* 0x000000ff05ff19a7 */ /* 0x0001e2000810043f */
[----:B------:R-:W-:-:S13]  /*29b0*/  ISETP.GT.U32.AND P1, PT, R23, 0x1, PT ;  /* 0x000000011700780c */ /* 0x000fda0003f24070 */
[----:B0-----:R-:W-:Y:S05]  /*29c0*/  @P1 BRA `(.L_x_31) ;  /* 0x0000000000041947 */ /* 0x001fea0003800000 */
[----:B------:R-:W-:Y:S01]  /*29d0*/  BPT.TRAP 0x1 ;  /* 0x000000040000795c */ /* 0x000fe20000300000 */
.L_x_31:
[----:B------:R-:W-:Y:S01]  /*29e0*/  UIADD3 UR4, UR4, 0x1, URZ ;  /* 0x0000000104047890 */ /* 0x000fe2000fffe03f */
[C---:B------:R-:W-:Y:S01]  /*29f0*/  ISETP.GT.AND P2, PT, R0.reuse, 0x1, PT ;  /* 0x000000010000780c */ /* 0x040fe20003f44270 */
[----:B------:R-:W-:Y:S02]  /*2a00*/  VIADD R3, R3, 0x1 ;  /* 0x0000000103037836 */ /* 0x000fe40000000000 */
[----:B------:R-:W-:Y:S01]  /*2a10*/  UISETP.NE.AND UP0, UPT, UR4, 0x3, UPT ;  /* 0x000000030400788c */ /* 0x000fe2000bf05270 */
[----:B------:R-:W-:Y:S02]  /*2a20*/  VIADD R0, R0, 0xffffffff ;  /* 0xffffffff00007836 */ /* 0x000fe40000000000 */
[C---:B------:R-:W-:Y:S01]  /*2a30*/  ISETP.NE.AND P1, PT, R3.reuse, 0x3, PT ;  /* 0x000000030300780c */ /* 0x040fe20003f25270 */
[----:B------:R-:W-:Y:S02]  /*2a40*/  USEL UR5, URZ, 0x1, UP0 ;  /* 0x000000013f057887 */ /* 0x000fe40008000000 */
[----:B------:R-:W-:Y:S01]  /*2a50*/  USEL UR4, UR4, URZ, UP0 ;  /* 0x0000003f04047287 */ /* 0x000fe20008000000 */
[----:B------:R-:W-:-:S03]  /*2a60*/  SEL R3, R3, RZ, P1 ;  /* 0x000000ff03037207 */ /* 0x000fc60000800000 */
[----:B------:R-:W-:Y:S01]  /*2a70*/  LOP3.LUT R6, R6, UR5, RZ, 0x3c, !PT ;  /* 0x0000000506067c12 */ /* 0x000fe2000f8e3cff */
[----:B------:R-:W-:Y:S07]  /*2a80*/  @P2 BRA `(.L_x_32) ;  /* 0xfffffff400bc2947 */ /* 0x000fee000383ffff */
.L_x_25:
[----:B------:R-:W0:Y:S01]  /*2a90*/  LDC R0, c[0x0][0x28c] ;  /* 0x0000a300ff007b82 */ /* 0x000e220000000800 */
[----:B------:R-:W-:-:S04]  /*2aa0*/  IMAD.U32 R3, RZ, RZ, UR44 ;  /* 0x0000002cff037e24 */ /* 0x000fc8000f8e00ff */
[----:B------:R1:W-:Y:S01]  /*2ab0*/  SYNCS.ARRIVE.TRANS64.A1T0 RZ, [R3+UR41], RZ ;  /* 0x000000ff03ff79a7 */ /* 0x0003e20008100029 */
[----:B0-----:R-:W-:-:S13]  /*2ac0*/  ISETP.GE.AND P1, PT, R0, 0x1, PT ;  /* 0x000000010000780c */ /* 0x001fda0003f26270 */
[----:B-1----:R-:W-:Y:S05]  /*2ad0*/  @!P1 BRA `(.L_x_33) ;  /* 0x0000000000449947 */ /* 0x002fea0003800000 */
[----:B------:R-:W-:Y:S05]  /*2ae0*/  @!P0 BRA `(.L_x_34) ;  /* 0x0000000000048947 */ /* 0x000fea0003800000 */
[----:B------:R-:W-:Y:S01]  /*2af0*/  BPT.TRAP 0x1 ;  /* 0x000000040000795c */ /* 0x000fe20000300000 */
.L_x_34:
[----:B------:R-:W-:-:S13]  /*2b00*/  ISETP.NE.AND P0, PT, R71, RZ, PT ;  /* 0x000000ff4700720c */ /* 0x000fda0003f05270 */
[----:B------:R-:W-:-:S05]  /*2b10*/  VOTEU.ANY UP0, P0 ;  /* 0x00000000003f7886 */ /* 0x000fca0000000100 */
[----:B------:R-:W-:-:S06]  /*2b20*/  @UP0 UIADD3 UR4, UR36, UR42, URZ ;  /* 0x0000002a24040290 */ /* 0x000fcc000fffe03f */
[----:B------:R-:W-:Y:S02]  /*2b30*/  IMAD.U32 R4, RZ, RZ, UR4 ;  /* 0x00000004ff047e24 */ /* 0x000fe4000f8e00ff */
[----:B------:R-:W-:Y:S02]  /*2b40*/  IMAD.U32 R3, RZ, RZ, UR4 ;  /* 0x00000004ff037e24 */ /* 0x000fe4000f8e00ff */
[----:B------:R-:W-:-:S05]  /*2b50*/  @P0 IMAD.WIDE.U32 R4, R4, -0x55555555, RZ ;  /* 0xaaaaaaab04040825 */ /* 0x000fca00078e00ff */
[----:B------:R-:W-:-:S05]  /*2b60*/  @P0 SHF.R.U32.HI R0, RZ, 0x1, R5 ;  /* 0x00000001ff000819 */ /* 0x000fca0000011605 */
[----:B------:R-:W-:-:S05]  /*2b70*/  @P0 IMAD R0, R0, -0x3, R3 ;  /* 0xfffffffd00000824 */ /* 0x000fca00078e0203 */
[----:B------:R-:W-:-:S05]  /*2b80*/  @P0 LEA R0, R0, UR40, 0x3 ;  /* 0x0000002800000c11 */ /* 0x000fca000f8e18ff */
[----:B------:R-:W-:-:S05]  /*2b90*/  @P0 VIADD R3, R0, 0x18 ;  /* 0x0000001800030836 */ /* 0x000fca0000000000 */
[----:B------:R-:W-:-:S04]  /*2ba0*/  @P0 PRMT R3, R56, 0x654, R3 ;  /* 0x0000065438030816 */ /* 0x000fc80000000003 */
[----:B------:R0:W-:Y:S01]  /*2bb0*/  @P0 SYNCS.ARRIVE.TRANS64.RED.A1T0 RZ, [R3+URZ], RZ ;  /* 0x000000ff03ff09a7 */ /* 0x0001e2000810043f */
[----:B------:R-:W-:-:S13]  /*2bc0*/  ISETP.GT.U32.AND P0, PT, R23, 0x1, PT ;  /* 0x000000011700780c */ /* 0x000fda0003f04070 */
[----:B0-----:R-:W-:Y:S05]  /*2bd0*/  @P0 BRA `(.L_x_33) ;  /* 0x0000000000040947 */ /* 0x001fea0003800000 */
[----:B------:R-:W-:Y:S01]  /*2be0*/  BPT.TRAP 0x1 ;  /* 0x000000040000795c */ /* 0x000fe20000300000 */
.L_x_33:
[----:B------:R-:W-:Y:S01]  /*2bf0*/  SHF.L.U32 R0, R75, 0x1f, RZ ;  /* 0x0000001f4b007819 */ /* 0x000fe200000006ff */
[----:B------:R-:W-:Y:S01]  /*2c00*/  UIADD3 UR36, UR36, UR39, URZ ;  /* 0x0000002724247290 */ /* 0x000fe2000fffe03f */
[----:B------:R-:W-:Y:S01]  /*2c10*/  SHF.R.S32.HI R11, RZ, 0x1f, R19 ;  /* 0x0000001fff0b7819 */ /* 0x000fe20000011413 */
[----:B------:R-:W-:Y:S01]  /*2c20*/  UISETP.GE.U32.AND UP1, UPT, UR39, 0x3, UPT ;  /* 0x000000032700788c */ /* 0x000fe2000bf26070 */
[----:B------:R-:W0:Y:S01]  /*2c30*/  SYNCS.PHASECHK.TRANS64.TRYWAIT P0, [UR43+0x8], R0 ;  /* 0x00000800ff0075a7 */ /* 0x000e22000800016b */
[----:B------:R-:W-:-:S04]  /*2c40*/  UISETP.GT.U32.AND UP0, UPT, UR36, 0x2, UPT ;  /* 0x000000022400788c */ /* 0x000fc8000bf04070 */
[----:B------:R-:W-:-:S04]  /*2c50*/  UISETP.LT.U32.AND UP0, UPT, UR39, 0x3, UP0 ;  /* 0x000000032700788c */ /* 0x000fc80008701070 */
[----:B------:R-:W-:Y:S02]  /*2c60*/  USEL UR6, URZ, 0x1, !UP0 ;  /* 0x000000013f067887 */ /* 0x000fe4000c000000 */
[----:B------:R-:W-:Y:S02]  /*2c70*/  @UP1 UIMAD.WIDE.U32 UR4, UR36, -0x55555555, URZ ;  /* 0xaaaaaaab240418a5 */ /* 0x000fe4000f8e003f */
[----:B------:R-:W-:Y:S02]  /*2c80*/  ULOP3.LUT UR38, UR38, UR6, URZ, 0x3c, !UPT ;  /* 0x0000000626267292 */ /* 0x000fe4000f8e3c3f */
[----:B------:R-:W-:-:S04]  /*2c90*/  @UP1 USHF.R.U32.HI UR4, URZ, 0x1, UR5 ;  /* 0x000000013f041899 */ /* 0x000fc80008011605 */
[----:B------:R-:W-:Y:S01]  /*2ca0*/  @UP1 ULOP3.LUT UR38, UR38, 0x1, UR4, 0x78, !UPT ;  /* 0x0000000126261892 */ /* 0x000fe2000f8e7804 */
[----:B0-----:R-:W-:Y:S11]  /*2cb0*/  @!P0 BRA `(.L_x_35) ;  /* 0x0000003800e88947 */ /* 0x001ff60003800000 */
.L_x_124:
[----:B0-----:R-:W-:Y:S01]  /*2cc0*/  IMAD.SHL.U32 R3, R22, 0x40, RZ ;  /* 0x0000004016037824 */ /* 0x001fe200078e00ff */
[----:B------:R-:W-:Y:S01]  /*2cd0*/  ULDC UR6, c[0x0][0x284] ;  /* 0x0000a10000067ab9 */ /* 0x000fe20000000800 */
[----:B------:R-:W-:Y:S01]  /*2ce0*/  IMAD.SHL.U32 R12, R18, 0x40, RZ ;  /* 0x00000040120c7824 */ /* 0x000fe200078e00ff */
[----:B------:R-:W-:Y:S01]  /*2cf0*/  ULDC.64 UR4, c[0x0][0x5d0] ;  /* 0x0001740000047ab9 */ /* 0x000fe20000000a00 */
[----:B------:R-:W-:Y:S01]  /*2d00*/  IMAD.WIDE R20, R22, 0x40, R60 ;  /* 0x0000004016147825 */ /* 0x000fe200078e023c */
[----:B------:R-:W-:Y:S01]  /*2d10*/  ISETP.GE.AND P0, PT, R3, UR6, PT ;  /* 0x0000000603007c0c */ /* 0x000fe2000bf06270 */
[----:B------:R-:W-:Y:S01]  /*2d20*/  ULDC UR6, c[0x0][0x288] ;  /* 0x0000a20000067ab9 */ /* 0x000fe20000000800 */
[----:B------:R-:W-:Y:S01]  /*2d30*/  SHF.R.S32.HI R13, RZ, 0x1f, R12 ;  /* 0x0000001fff0d7819 */ /* 0x000fe2000001140c */
[----:B------:R-:W-:Y:S01]  /*2d40*/  IMAD R0, R11, UR4, RZ ;  /* 0x000000040b007c24 */ /* 0x000fe2000f8e02ff */
[----:B------:R-:W-:Y:S01]  /*2d50*/  ISETP.GE.OR P0, PT, R12, UR6, P0 ;  /* 0x000000060c007c0c */ /* 0x000fe20008706670 */
[----:B------:R-:W-:-:S04]  /*2d60*/  IMAD.WIDE.U32 R4, R19, UR4, R62 ;  /* 0x0000000413047c25 */ /* 0x000fc8000f8e003e */
[----:B------:R-:W-:Y:S01]  /*2d70*/  IMAD R7, R19, UR5, R0 ;  /* 0x0000000513077c24 */ /* 0x000fe2000f8e0200 */
[----:B------:R-:W-:Y:S01]  /*2d80*/  IADD3 R4, P1, R12, R4, RZ ;  /* 0x000000040c047210 */ /* 0x000fe20007f3e0ff */
[----:B------:R-:W-:Y:S02]  /*2d90*/  ULDC.64 UR4, c[0x0][0x5c8] ;  /* 0x0001720000047ab9 */ /* 0x000fe40000000a00 */
[----:B------:R-:W-:Y:S01]  /*2da0*/  IMAD R9, R21, UR4, RZ ;  /* 0x0000000415097c24 */ /* 0x000fe2000f8e02ff */
[----:B------:R-:W-:-:S03]  /*2db0*/  IADD3.X R5, R13, R5, R7, P1, !PT ;  /* 0x000000050d057210 */ /* 0x000fc60000ffe407 */
[C---:B------:R-:W-:Y:S02]  /*2dc0*/  IMAD R9, R20.reuse, UR5, R9 ;  /* 0x0000000514097c24 */ /* 0x040fe4000f8e0209 */
[----:B------:R-:W-:Y:S01]  /*2dd0*/  IMAD.WIDE.U32 R72, R20, UR4, R4 ;  /* 0x0000000414487c25 */ /* 0x000fe2000f8e0004 */
[----:B------:R-:W-:Y:S06]  /*2de0*/  @P0 BRA `(.L_x_36) ;  /* 0x0000002000540947 */ /* 0x000fec0003800000 */
[----:B-----5:R-:W-:Y:S01]  /*2df0*/  FSETP.NEU.AND P0, PT, R58, RZ, PT ;  /* 0x000000ff3a00720b */ /* 0x020fe20003f0d000 */
[----:B------:R-:W-:Y:S01]  /*2e00*/  IMAD.IADD R22, R67, 0x1, -R12 ;  /* 0x0000000143167824 */ /* 0x000fe200078e0a0c */
[----:B------:R-:W-:Y:S01]  /*2e10*/  BSSY B0, `(.L_x_36) ;  /* 0x0000212000007945 */ /* 0x000fe20003800000 */
[----:B------:R-:W-:Y:S02]  /*2e20*/  IMAD.IADD R0, R70, 0x1, -R3 ;  /* 0x0000000146007824 */ /* 0x000fe400078e0a03 */
[----:B------:R-:W-:Y:S01]  /*2e30*/  IMAD.IADD R83, R73, 0x1, R9 ;  /* 0x0000000149537824 */ /* 0x000fe200078e0209 */
[----:B------:R-:W-:-:S04]  /*2e40*/  ISETP.GT.AND P3, PT, R22, RZ, PT ;  /* 0x000000ff1600720c */ /* 0x000fc80003f64270 */
[----:B------:R-:W-:-:S03]  /*2e50*/  ISETP.GT.AND P2, PT, R0, RZ, P3 ;  /* 0x000000ff0000720c */ /* 0x000fc60001f44270 */
[----:B------:R-:W-:Y:S10]  /*2e60*/  @!P0 BRA `(.L_x_37) ;  /* 0x0000001400d88947 */ /* 0x000ff40003800000 */
[----:B------:R-:W0:Y:S01]  /*2e70*/  LDC.64 R76, c[0x0][0x5b8] ;  /* 0x00016e00ff4c7b82 */ /* 0x000e220000000a00 */
[----:B------:R-:W-:-:S07]  /*2e80*/  ULDC.64 UR4, c[0x0][0x5c0] ;  /* 0x0001700000047ab9 */ /* 0x000fce0000000a00 */
[----:B------:R-:W1:Y:S08]  /*2e90*/  LDC.64 R78, c[0x0][0x5b0] ;  /* 0x00016c00ff4e7b82 */ /* 0x000e700000000a00 */
[----:B------:R-:W2:Y:S01]  /*2ea0*/  LDC.64 R80, c[0x0][0x5a8] ;  /* 0x00016a00ff507b82 */ /* 0x000ea20000000a00 */
[-C--:B0-----:R-:W-:Y:S02]  /*2eb0*/  IMAD R6, R11, R76.reuse, RZ ;  /* 0x0000004c0b067224 */ /* 0x081fe400078e02ff */
[----:B------:R-:W-:-:S04]  /*2ec0*/  IMAD.WIDE.U32 R4, R19, R76, R62 ;  /* 0x0000004c13047225 */ /* 0x000fc800078e003e */
[----:B------:R-:W-:Y:S01]  /*2ed0*/  IMAD R73, R19, R77, R6 ;  /* 0x0000004d13497224 */ /* 0x000fe200078e0206 */
[----:B------:R-:W-:Y:S01]  /*2ee0*/  IADD3 R8, P0, R12, R4, RZ ;  /* 0x000000040c087210 */ /* 0x000fe20007f1e0ff */
[----:B-1----:R-:W-:-:S03]  /*2ef0*/  IMAD R3, R21, R78, RZ ;  /* 0x0000004e15037224 */ /* 0x002fc600078e02ff */
[----:B------:R-:W-:Y:S01]  /*2f00*/  IADD3.X R9, R13, R5, R73, P0, !PT ;  /* 0x000000050d097210 */ /* 0x000fe200007fe449 */
[C---:B------:R-:W-:Y:S02]  /*2f10*/  IMAD R21, R20.reuse, R79, R3 ;  /* 0x0000004f14157224 */ /* 0x040fe400078e0203 */
[----:B------:R-:W-:-:S04]  /*2f20*/  IMAD.WIDE.U32 R4, R20, R78, R8 ;  /* 0x0000004e14047225 */ /* 0x000fc800078e0008 */
[----:B------:R-:W-:Y:S01]  /*2f30*/  IMAD.IADD R3, R5, 0x1, R21 ;  /* 0x0000000105037824 */ /* 0x000fe200078e0215 */
[----:B--2---:R-:W-:-:S04]  /*2f40*/  LEA R10, P0, R4, R80, 0x2 ;  /* 0x00000050040a7211 */ /* 0x004fc800078010ff */
[----:B------:R-:W-:-:S05]  /*2f50*/  LEA.HI.X R11, R4, R81, R3, 0x2, P0 ;  /* 0x00000051040b7211 */ /* 0x000fca00000f1403 */
[----:B------:R0:W2:Y:S01]  /*2f60*/  @P2 LDG.E.LTC128B R3, desc[UR48][R10.64] ;  /* 0x000000300a032981 */ /* 0x0000a2000c1e1920 */
[----:B------:R-:W-:Y:S01]  /*2f70*/  IMAD.WIDE.U32 R4, R20, R78, R12 ;  /* 0x0000004e14047225 */ /* 0x000fe200078e000c */
[----:B------:R-:W-:Y:S01]  /*2f80*/  LEA R6, P1, R72, UR4, 0x2 ;  /* 0x0000000448067c11 */ /* 0x000fe2000f8210ff */
[----:B------:R-:W-:Y:S01]  /*2f90*/  BSSY B1, `(.L_x_38) ;  /* 0x0000014000017945 */ /* 0x000fe20003800000 */
[----:B------:R-:W-:-:S04]  /*2fa0*/  IADD3 R14, P0, R62, R4, RZ ;  /* 0x000000043e0e7210 */ /* 0x000fc80007f1e0ff */
[----:B------:R-:W-:Y:S01]  /*2fb0*/  IADD3.X R15, R63, R21, R5, P0, !PT ;  /* 0x000000153f0f7210 */ /* 0x000fe200007fe405 */
[----:B0-----:R-:W-:Y:S01]  /*2fc0*/  IMAD.SHL.U32 R10, R78, 0x8, RZ ;  /* 0x000000084e0a7824 */ /* 0x001fe200078e00ff */
[----:B------:R-:W-:Y:S02]  /*2fd0*/  ISETP.GT.AND P0, PT, R22, 0x1, PT ;  /* 0x000000011600780c */ /* 0x000fe40003f04270 */
[----:B------:R-:W-:Y:S01]  /*2fe0*/  SHF.L.U64.HI R11, R78, 0x3, R79 ;  /* 0x000000034e0b7819 */ /* 0x000fe2000001024f */
[----:B------:R-:W-:-:S04]  /*2ff0*/  IMAD.WIDE.U32 R14, R19, R76, R14 ;  /* 0x0000004c130e7225 */ /* 0x000fc800078e000e */
[----:B------:R-:W-:Y:S01]  /*3000*/  IMAD.IADD R5, R73, 0x1, R15 ;  /* 0x0000000149057824 */ /* 0x000fe200078e020f */
[----:B------:R-:W-:Y:S01]  /*3010*/  LEA R4, P4, R14, R80, 0x2 ;  /* 0x000000500e047211 */ /* 0x000fe200078810ff */
[----:B------:R-:W-:-:S03]  /*3020*/  IMAD.WIDE.U32 R10, R20, R78, R10 ;  /* 0x0000004e140a7225 */ /* 0x000fc600078e000a */
[----:B------:R-:W-:Y:S02]  /*3030*/  LEA.HI.X R5, R14, R81, R5, 0x2, P4 ;  /* 0x000000510e057211 */ /* 0x000fe400020f1405 */
[----:B--2---:R-:W-:-:S05]  /*3040*/  LOP3.LUT R7, R3, 0xffffe000, RZ, 0xc0, !PT ;  /* 0xffffe00003077812 */ /* 0x004fca00078ec0ff */
[----:B------:R-:W-:-:S04]  /*3050*/  FMUL R7, R7, R58 ;  /* 0x0000003a07077220 */ /* 0x000fc80000400000 */
[----:B------:R-:W-:Y:S01]  /*3060*/  FFMA R77, R24, R57, R7 ;  /* 0x00000039184d7223 */ /* 0x000fe20000000007 */
[----:B------:R-:W-:Y:S02]  /*3070*/  LEA.HI.X R7, R72, UR5, R83, 0x2, P1 ;  /* 0x0000000548077c11 */ /* 0x000fe400088f1453 */
[----:B------:R-:W-:Y:S02]  /*3080*/  ISETP.GT.AND P1, PT, R0, RZ, P0 ;  /* 0x000000ff0000720c */ /* 0x000fe40000724270 */
[----:B------:R-:W-:-:S05]  /*3090*/  F2FP.TF32.F32.PACK_B R77, R77 ;  /* 0x0000004dff4d723e */ /* 0x000fca00024050ff */
[----:B------:R0:W-:Y:S06]  /*30a0*/  @P2 STG.E desc[UR48][R6.64], R77 ;  /* 0x0000004d06002986 */ /* 0x0001ec000c101930 */
[----:B------:R-:W-:Y:S05]  /*30b0*/  @!P1 BRA `(.L_x_39) ;  /* 0x0000000000049947 */ /* 0x000fea0003800000 */
[----:B------:R1:W5:Y:S02]  /*30c0*/  LDG.E.LTC128B R3, desc[UR48][R4.64+0x4] ;  /* 0x0000043004037981 */ /* 0x000364000c1e1920 */
.L_x_39:
[----:B------:R-:W-:Y:S05]  /*30d0*/  BSYNC B1 ;  /* 0x0000000000017941 */ /* 0x000fea0003800000 */
.L_x_38:
[----:B-----5:R-:W-:Y:S01]  /*30e0*/  LOP3.LUT R15, R3, 0xffffe000, RZ, 0xc0, !PT ;  /* 0xffffe000030f7812 */ /* 0x020fe200078ec0ff */
[----:B------:R-:W-:Y:S01]  /*30f0*/  IMAD.IADD R21, R21, 0x1, R11 ;  /* 0x0000000115157824 */ /* 0x000fe200078e020b */
[----:B------:R-:W-:Y:S02]  /*3100*/  IADD3 R11, P2, R8, R10, RZ ;  /* 0x0000000a080b7210 */ /* 0x000fe40007f5e0ff */
[----:B------:R-:W-:Y:S01]  /*3110*/  ISETP.GT.AND P3, PT, R0, 0x8, P3 ;  /* 0x000000080000780c */ /* 0x000fe20001f64270 */
[----:B------:R-:W-:Y:S02]  /*3120*/  FMUL R8, R15, R58 ;  /* 0x0000003a0f087220 */ /* 0x000fe40000400000 */
[----:B------:R-:W-:Y:S01]  /*3130*/  IMAD.X R18, R21, 0x1, R9, P2 ;  /* 0x0000000115127824 */ /* 0x000fe200010e0609 */
[----:B------:R-:W-:Y:S01]  /*3140*/  LEA R14, P2, R11, R80, 0x2 ;  /* 0x000000500b0e7211 */ /* 0x000fe200078410ff */
[----:B------:R-:W-:-:S03]  /*3150*/  FFMA R25, R25, R57, R8 ;  /* 0x0000003919197223 */ /* 0x000fc60000000008 */
[----:B------:R-:W-:Y:S01]  /*3160*/  LEA.HI.X R15, R11, R81, R18, 0x2, P2 ;  /* 0x000000510b0f7211 */ /* 0x000fe200010f1412 */
[----:B------:R-:W-:Y:S01]  /*3170*/  IMAD.MOV.U32 R18, RZ, RZ, R3 ;  /* 0x000000ffff127224 */ /* 0x000fe200078e0003 */
[----:B------:R-:W-:-:S05]  /*3180*/  F2FP.TF32.F32.PACK_B R25, R25 ;  /* 0x00000019ff19723e */ /* 0x000fca00024050ff */
[----:B------:R2:W-:Y:S04]  /*3190*/  @P1 STG.E desc[UR48][R6.64+0x4], R25 ;  /* 0x0000041906001986 */ /* 0x0005e8000c101930 */
[----:B------:R-:W3:Y:S01]  /*31a0*/  @P3 LDG.E.LTC128B R18, desc[UR48][R14.64] ;  /* 0x000000300e123981 */ /* 0x000ee2000c1e1920 */
[----:B------:R-:W-:Y:S01]  /*31b0*/  IADD3 R12, P1, P2, R62, R10, R12 ;  /* 0x0000000a3e0c7210 */ /* 0x000fe20007a3e00c */
[----:B------:R-:W-:Y:S01]  /*31c0*/  BSSY B1, `(.L_x_40) ;  /* 0x0000011000017945 */ /* 0x000fe20003800000 */
[----:B------:R-:W-:Y:S02]  /*31d0*/  SHF.L.U64.HI R9, R59, 0x2, R64 ;  /* 0x000000023b097819 */ /* 0x000fe40000010240 */
[----:B------:R-:W-:Y:S02]  /*31e0*/  IADD3.X R13, R63, R21, R13, P1, P2 ;  /* 0x000000153f0d7210 */ /* 0x000fe40000fe440d */
[----:B------:R-:W-:-:S02]  /*31f0*/  LEA R10, P1, R59, R6, 0x2 ;  /* 0x000000063b0a7211 */ /* 0x000fc400078210ff */
[----:B------:R-:W-:Y:S01]  /*3200*/  ISETP.GT.AND P0, PT, R0, 0x8, P0 ;  /* 0x000000080000780c */ /* 0x000fe20000704270 */
[----:B------:R-:W-:-:S04]  /*3210*/  IMAD.WIDE.U32 R12, R19, R76, R12 ;  /* 0x0000004c130c7225 */ /* 0x000fc800078e000c */
[----:B------:R-:W-:Y:S01]  /*3220*/  IMAD.X R11, R9, 0x1, R7, P1 ;  /* 0x00000001090b7824 */ /* 0x000fe200008e0607 */
[----:B------:R-:W-:Y:S02]  /*3230*/  LEA R8, P2, R12, R80, 0x2 ;  /* 0x000000500c087211 */ /* 0x000fe400078410ff */
[----:B---3--:R-:W-:-:S05]  /*3240*/  LOP3.LUT R3, R18, 0xffffe000, RZ, 0xc0, !PT ;  /* 0xffffe00012037812 */ /* 0x008fca00078ec0ff */
[----:B------:R-:W-:-:S04]  /*3250*/  FMUL R3, R3, R58 ;  /* 0x0000003a03037220 */ /* 0x000fc80000400000 */
[----:B------:R-:W-:Y:S01]  /*3260*/  FFMA R19, R26, R57, R3 ;  /* 0x000000391a137223 */ /* 0x000fe20000000003 */
[----:B------:R-:W-:-:S04]  /*3270*/  IMAD.IADD R3, R73, 0x1, R13 ;  /* 0x0000000149037824 */ /* 0x000fc800078e020d */
[----:B------:R-:W-:Y:S02]  /*3280*/  F2FP.TF32.F32.PACK_B R19, R19 ;  /* 0x00000013ff13723e */ /* 0x000fe400024050ff */
[----:B------:R-:W-:-:S03]  /*3290*/  LEA.HI.X R9, R12, R81, R3, 0x2, P2 ;  /* 0x000000510c097211 */ /* 0x000fc600010f1403 */
[----:B------:R2:W-:Y:S01]  /*32a0*/  @P3 STG.E desc[UR48][R10.64], R19 ;  /* 0x000000130a003986 */ /* 0x0005e2000c101930 */
[----:B------:R-:W-:Y:S05]  /*32b0*/  @!P0 BRA `(.L_x_41) ;  /* 0x0000000000048947 */ /* 0x000fea0003800000 */
[----:B------:R3:W5:Y:S02]  /*32c0*/  LDG.E.LTC128B R18, desc[UR48][R8.64+0x4] ;  /* 0x0000043008127981 */ /* 0x000764000c1e1920 */
.L_x_41:
[----:B------:R-:W-:Y:S05]  /*32d0*/  BSYNC B1 ;  /* 0x0000000000017941 */ /* 0x000fea0003800000 */
.L_x_40:
[----:B-----5:R-:W-:Y:S01]  /*32e0*/  LOP3.LUT R3, R18, 0xffffe000, RZ, 0xc0, !PT ;  /* 0xffffe00012037812 */ /* 0x020fe200078ec0ff */
[----:B------:R-:W-:Y:S01]  /*32f0*/  BSSY B1, `(.L_x_42) ;  /* 0x0000009000017945 */ /* 0x000fe20003800000 */
[----:B------:R-:W-:-:S03]  /*3300*/  ISETP.GT.AND P1, PT, R22, 0x8, PT ;  /* 0x000000081600780c */ /* 0x000fc60003f24270 */
[----:B------:R-:W-:Y:S01]  /*3310*/  FMUL R12, R3, R58 ;  /* 0x0000003a030c7220 */ /* 0x000fe20000400000 */
[----:B------:R-:W-:-:S03]  /*3320*/  ISETP.GT.AND P2, PT, R0, RZ, P1 ;  /* 0x000000ff0000720c */ /* 0x000fc60000f44270 */
[----:B------:R-:W-:-:S05]  /*3330*/  FFMA R27, R27, R57, R12 ;  /* 0x000000391b1b7223 */ /* 0x000fca000000000c */
[----:B------:R-:W-:-:S05]  /*3340*/  F2FP.TF32.F32.PACK_B R27, R27 ;  /* 0x0000001bff1b723e */ /* 0x000fca00024050ff */
[----:B------:R4:W-:Y:S01]  /*3350*/  @P0 STG.E desc[UR48][R10.64+0x4], R27 ;  /* 0x0000041b0a000986 */ /* 0x0009e2000c101930 */
[----:B------:R-:W-:Y:S05]  /*3360*/  @!P2 BRA `(.L_x_43) ;  /* 0x000000000004a947 */ /* 0x000fea0003800000 */
[----:B------:R0:W5:Y:S02]  /*3370*/  LDG.E.LTC128B R18, desc[UR48][R4.64+0x20] ;  /* 0x0000203004127981 */ /* 0x000164000c1e1920 */
.L_x_43:
[----:B------:R-:W-:Y:S05]  /*3380*/  BSYNC B1 ;  /* 0x0000000000017941 */ /* 0x000fea0003800000 */
.L_x_42:
        /* <DEDUP_REMOVED lines=10> */
.L_x_45:
[----:B------:R-:W-:Y:S05]  /*3430*/  BSYNC B1 ;  /* 0x0000000000017941 */ /* 0x000fea0003800000 */
.L_x_44:
[----:B0----5:R-:W-:Y:S01]  /*3440*/  LOP3.LUT R3, R18, 0xffffe000, RZ, 0xc0, !PT ;  /* 0xffffe00012037812 */ /* 0x021fe200078ec0ff */
[----:B------:R-:W-:Y:S01]  /*3450*/  BSSY B1, `(.L_x_46) ;  /* 0x0000008000017945 */ /* 0x000fe20003800000 */
[----:B------:R-:W-:-:S03]  /*3460*/  ISETP.GT.AND P1, PT, R0, 0x8, P1 ;  /* 0x000000080000780c */ /* 0x000fc60000f24270 */
[----:B------:R-:W-:-:S04]  /*3470*/  FMUL R12, R3, R58 ;  /* 0x0000003a030c7220 */ /* 0x000fc80000400000 */
[----:B------:R-:W-:-:S05]  /*3480*/  FFMA R29, R29, R57, R12 ;  /* 0x000000391d1d7223 */ /* 0x000fca000000000c */
[----:B------:R-:W-:-:S05]  /*3490*/  F2FP.TF32.F32.PACK_B R29, R29 ;  /* 0x0000001dff1d723e */ /* 0x000fca00024050ff */
[----:B------:R0:W-:Y:S01]  /*34a0*/  @P3 STG.E desc[UR48][R6.64+0x24], R29 ;  /* 0x0000241d06003986 */ /* 0x0001e2000c101930 */
[----:B------:R-:W-:Y:S05]  /*34b0*/  @!P1 BRA `(.L_x_47) ;  /* 0x0000000000049947 */ /* 0x000fea0003800000 */
[----:B------:R0:W5:Y:S02]  /*34c0*/  LDG.E.LTC128B R18, desc[UR48][R8.64+0x20] ;  /* 0x0000203008127981 */ /* 0x000164000c1e1920 */
.L_x_47:
[----:B------:R-:W-:Y:S05]  /*34d0*/  BSYNC B1 ;  /* 0x0000000000017941 */ /* 0x000fea0003800000 */
.L_x_46:
[----:B-----5:R-:W-:Y:S01]  /*34e0*/  LOP3.LUT R3, R18, 0xffffe000, RZ, 0xc0, !PT ;  /* 0xffffe00012037812 */ /* 0x020fe200078ec0ff */
        /* <DEDUP_REMOVED lines=8> */
.L_x_49:
[----:B------:R-:W-:Y:S05]  /*3570*/  BSYNC B1 ;  /* 0x0000000000017941 */ /* 0x000fea0003800000 */
.L_x_48:
[----:B0----5:R-:W-:Y:S01]  /*3580*/  LOP3.LUT R3, R18, 0xffffe000, RZ, 0xc0, !PT ;  /* 0xffffe00012037812 */ /* 0x021fe200078ec0ff */
        /* <DEDUP_REMOVED lines=9> */
.L_x_51:
[----:B------:R-:W-:Y:S05]  /*3620*/  BSYNC B1 ;  /* 0x0000000000017941 */ /* 0x000fea0003800000 */
.L_x_50:
        /* <DEDUP_REMOVED lines=10> */
.L_x_53:
[----:B------:R-:W-:Y:S05]  /*36d0*/  BSYNC B1 ;  /* 0x0000000000017941 */ /* 0x000fea0003800000 */
.L_x_52:
        /* <DEDUP_REMOVED lines=9> */
.L_x_55:
[----:B------:R-:W-:Y:S05]  /*3770*/  BSYNC B1 ;  /* 0x0000000000017941 */ /* 0x000fea0003800000 */
.L_x_54:
        /* <DEDUP_REMOVED lines=9> */
.L_x_57:
[----:B------:R-:W-:Y:S05]  /*3810*/  BSYNC B1 ;  /* 0x0000000000017941 */ /* 0x000fea0003800000 */
.L_x_56:
        /* <DEDUP_REMOVED lines=10> */
.L_x_59:
[----:B------:R-:W-:Y:S05]  /*38c0*/  BSYNC B1 ;  /* 0x0000000000017941 */ /* 0x000fea0003800000 */
.L_x_58:
        /* <DEDUP_REMOVED lines=10> */
.L_x_61:
[----:B------:R-:W-:Y:S05]  /*3970*/  BSYNC B1 ;  /* 0x0000000000017941 */ /* 0x000fea0003800000 */
.L_x_60:
        /* <DEDUP_REMOVED lines=9> */
.L_x_63:
[----:B------:R-:W-:Y:S05]  /*3a10*/  BSYNC B1 ;  /* 0x0000000000017941 */ /* 0x000fea0003800000 */
.L_x_62:
        /* <DEDUP_REMOVED lines=9> */
.L_x_65:
[----:B------:R-:W-:Y:S05]  /*3ab0*/  BSYNC B1 ;  /* 0x0000000000017941 */ /* 0x000fea0003800000 */
.L_x_64:
        /* <DEDUP_REMOVED lines=10> */
.L_x_67:
[----:B------:R-:W-:Y:S05]  /*3b60*/  BSYNC B1 ;  /* 0x0000000000017941 */ /* 0x000fea0003800000 */
.L_x_66:
        /* <DEDUP_REMOVED lines=10> */
.L_x_69:
[----:B------:R-:W-:Y:S05]  /*3c10*/  BSYNC B1 ;  /* 0x0000000000017941 */ /* 0x000fea0003800000 */
.L_x_68:
        /* <DEDUP_REMOVED lines=9> */
.L_x_71:
[----:B------:R-:W-:Y:S05]  /*3cb0*/  BSYNC B1 ;  /* 0x0000000000017941 */ /* 0x000fea0003800000 */
.L_x_70:
        /* <DEDUP_REMOVED lines=9> */
.L_x_73:
[----:B------:R-:W-:Y:S05]  /*3d50*/  BSYNC B1 ;  /* 0x0000000000017941 */ /* 0x000fea0003800000 */
.L_x_72:
        /* <DEDUP_REMOVED lines=10> */
.L_x_75:
[----:B------:R-:W-:Y:S05]  /*3e00*/  BSYNC B1 ;  /* 0x0000000000017941 */ /* 0x000fea0003800000 */
.L_x_74:
        /* <DEDUP_REMOVED lines=10> */
.L_x_77:
[----:B------:R-:W-:Y:S05]  /*3eb0*/  BSYNC B1 ;  /* 0x0000000000017941 */ /* 0x000fea0003800000 */
.L_x_76:
        /* <DEDUP_REMOVED lines=9> */
.L_x_79:
[----:B------:R-:W-:Y:S05]  /*3f50*/  BSYNC B1 ;  /* 0x0000000000017941 */ /* 0x000fea0003800000 */
.L_x_78:
        /* <DEDUP_REMOVED lines=9> */
.L_x_81:
[----:B------:R-:W-:Y:S05]  /*3ff0*/  BSYNC B1 ;  /* 0x0000000000017941 */ /* 0x000fea0003800000 */
.L_x_80:
        /* <DEDUP_REMOVED lines=10> */
.L_x_83:
[----:B------:R-:W-:Y:S05]  /*40a0*/  BSYNC B1 ;  /* 0x0000000000017941 */ /* 0x000fea0003800000 */
.L_x_82:
        /* <DEDUP_REMOVED lines=10> */
.L_x_85:
[----:B------:R-:W-:Y:S05]  /*4150*/  BSYNC B1 ;  /* 0x0000000000017941 */ /* 0x000fea0003800000 */
.L_x_84:
        /* <DEDUP_REMOVED lines=9> */
.L_x_87:
[----:B------:R-:W-:Y:S05]  /*41f0*/  BSYNC B1 ;  /* 0x0000000000017941 */ /* 0x000fea0003800000 */
.L_x_86:
        /* <DEDUP_REMOVED lines=9> */
.L_x_89:
[----:B------:R-:W-:Y:S05]  /*4290*/  BSYNC B1 ;  /* 0x0000000000017941 */ /* 0x000fea0003800000 */
.L_x_88:
        /* <DEDUP_REMOVED lines=10> */
.L_x_91:
[----:B------:R-:W-:Y:S05]  /*4340*/  BSYNC B1 ;  /* 0x0000000000017941 */ /* 0x000fea0003800000 */
.L_x_90:
        /* <DEDUP_REMOVED lines=10> */
.L_x_93:
[----:B------:R-:W-:Y:S05]  /*43f0*/  BSYNC B1 ;  /* 0x0000000000017941 */ /* 0x000fea0003800000 */
.L_x_92:
[----:B0----5:R-:W-:Y:S01]  /*4400*/  LOP3.LUT R3, R18, 0xffffe000, RZ, 0xc0, !PT ;  /* 0xffffe00012037812 */ /* 0x021fe200078ec0ff */
[----:B------:R-:W-:Y:S01]  /*4410*/  BSSY B1, `(.L_x_94) ;  /* 0x0000008000017945 */ /* 0x000fe20003800000 */
[----:B------:R-:W-:-:S03]  /*4420*/  ISETP.GT.AND P1, PT, R0, 0x8, P1 ;  /* 0x000000080000780c */ /* 0x000fc60000f24270 */
[----:B-1----:R-:W-:-:S04]  /*4430*/  FMUL R4, R3, R58 ;  /* 0x0000003a03047220 */ /* 0x002fc80000400000 */
[----:B------:R-:W-:-:S05]  /*4440*/  FFMA R53, R53, R57, R4 ;  /* 0x0000003935357223 */ /* 0x000fca0000000004 */
[----:B------:R-:W-:-:S05]  /*4450*/  F2FP.TF32.F32.PACK_B R53, R53 ;  /* 0x00000035ff35723e */ /* 0x000fca00024050ff */
[----:B------:R0:W-:Y:S01]  /*4460*/  @P3 STG.E desc[UR48][R6.64+0xe4], R53 ;  /* 0x0000e43506003986 */ /* 0x0001e2000c101930 */
[----:B------:R-:W-:Y:S05]  /*4470*/  @!P1 BRA `(.L_x_95) ;  /* 0x0000000000049947 */ /* 0x000fea0003800000 */
[----:B------:R1:W5:Y:S02]  /*4480*/  LDG.E.LTC128B R18, desc[UR48][R8.64+0xe0] ;  /* 0x0000e03008127981 */ /* 0x000364000c1e1920 */
.L_x_95:
[----:B------:R-:W-:Y:S05]  /*4490*/  BSYNC B1 ;  /* 0x0000000000017941 */ /* 0x000fea0003800000 */
.L_x_94:
[----:B-----5:R-:W-:Y:S01]  /*44a0*/  LOP3.LUT R3, R18, 0xffffe000, RZ, 0xc0, !PT ;  /* 0xffffe00012037812 */ /* 0x020fe200078ec0ff */
[----:B------:R-:W-:Y:S01]  /*44b0*/  @P1 IMAD.MOV.U32 R4, RZ, RZ, R10 ;  /* 0x000000ffff041224 */ /* 0x000fe200078e000a */
[----:B------:R-:W-:Y:S01]  /*44c0*/  ISETP.GT.AND P0, PT, R0, 0x8, P0 ;  /* 0x000000080000780c */ /* 0x000fe20000704270 */
[----:B------:R-:W-:Y:S01]  /*44d0*/  @P1 IMAD.MOV.U32 R5, RZ, RZ, R11 ;  /* 0x000000ffff051224 */ /* 0x000fe200078e000b */
[----:B------:R-:W-:Y:S01]  /*44e0*/  BSSY B1, `(.L_x_96) ;  /* 0x0000007000017945 */ /* 0x000fe20003800000 */
[----:B------:R-:W-:-:S04]  /*44f0*/  FMUL R3, R3, R58 ;  /* 0x0000003a03037220 */ /* 0x000fc80000400000 */
[----:B------:R-:W-:-:S05]  /*4500*/  FFMA R3, R54, R57, R3 ;  /* 0x0000003936037223 */ /* 0x000fca0000000003 */
[----:B------:R-:W-:-:S05]  /*4510*/  F2FP.TF32.F32.PACK_B R3, R3 ;  /* 0x00000003ff03723e */ /* 0x000fca00024050ff */
[----:B------:R0:W-:Y:S01]  /*4520*/  @P1 STG.E desc[UR48][R4.64+0xe0], R3 ;  /* 0x0000e00304001986 */ /* 0x0001e2000c101930 */
[----:B------:R-:W-:Y:S05]  /*4530*/  @!P0 BRA `(.L_x_97) ;  /* 0x0000000000048947 */ /* 0x000fea0003800000 */
[----:B------:R0:W5:Y:S02]  /*4540*/  LDG.E.LTC128B R18, desc[UR48][R8.64+0xe4] ;  /* 0x0000e43008127981 */ /* 0x000164000c1e1920 */
.L_x_97:
[----:B------:R-:W-:Y:S05]  /*4550*/  BSYNC B1 ;  /* 0x0000000000017941 */ /* 0x000fea0003800000 */
.L_x_96:
[----:B------:R-:W-:Y:S05]  /*4560*/  @!P0 BRA `(.L_x_98) ;  /* 0x0000000800708947 */ /* 0x000fea0003800000 */
[----:B0----5:R-:W-:-:S05]  /*4570*/  LOP3.LUT R3, R18, 0xffffe000, RZ, 0xc0, !PT ;  /* 0xffffe00012037812 */ /* 0x021fca00078ec0ff */
[----:B------:R-:W-:-:S04]  /*4580*/  FMUL R0, R3, R58 ;  /* 0x0000003a03007220 */ /* 0x000fc80000400000 */
[----:B------:R-:W-:-:S05]  /*4590*/  FFMA R55, R55, R57, R0 ;  /* 0x0000003937377223 */ /* 0x000fca0000000000 */
[----:B------:R-:W-:-:S05]  /*45a0*/  F2FP.TF32.F32.PACK_B R55, R55 ;  /* 0x00000037ff37723e */ /* 0x000fca00024050ff */
[----:B------:R0:W-:Y:S01]  /*45b0*/  STG.E desc[UR48][R10.64+0xe4], R55 ;  /* 0x0000e4370a007986 */ /* 0x0001e2000c101930 */
[----:B------:R-:W-:Y:S05]  /*45c0*/  BRA `(.L_x_98) ;  /* 0x0000000800587947 */ /* 0x000fea0003800000 */
.L_x_37:
[----:B------:R-:W-:Y:S01]  /*45d0*/  ISETP.GT.AND P4, PT, R22, 0x1, PT ;  /* 0x000000011600780c */ /* 0x000fe20003f84270 */
[----:B------:R-:W-:Y:S01]  /*45e0*/  ULDC.64 UR4, c[0x0][0x5c0] ;  /* 0x0001700000047ab9 */ /* 0x000fe20000000a00 */
[-C--:B------:R-:W-:Y:S01]  /*45f0*/  FMUL R3, R24, R57.reuse ;  /* 0x0000003918037220 */ /* 0x080fe20000400000 */
[----:B------:R-:W-:Y:S01]  /*4600*/  LEA R4, P1, R72, UR4, 0x2 ;  /* 0x0000000448047c11 */ /* 0x000fe2000f8210ff */
[-C--:B------:R-:W-:Y:S01]  /*4610*/  FMUL R25, R25, R57.reuse ;  /* 0x0000003919197220 */ /* 0x080fe20000400000 */
[----:B------:R-:W-:Y:S01]  /*4620*/  ISETP.GT.AND P0, PT, R0, RZ, P4 ;  /* 0x000000ff0000720c */ /* 0x000fe20002704270 */
[-C--:B------:R-:W-:Y:S01]  /*4630*/  FMUL R9, R26, R57.reuse ;  /* 0x000000391a097220 */ /* 0x080fe20000400000 */
[----:B------:R-:W-:Y:S01]  /*4640*/  ISETP.GT.AND P3, PT, R0, 0x8, P3 ;  /* 0x000000080000780c */ /* 0x000fe20001f64270 */
[-C--:B------:R-:W-:Y:S01]  /*4650*/  FMUL R27, R27, R57.reuse ;  /* 0x000000391b1b7220 */ /* 0x080fe20000400000 */
[----:B------:R-:W-:Y:S01]  /*4660*/  LEA.HI.X R5, R72, UR5, R83, 0x2, P1 ;  /* 0x0000000548057c11 */ /* 0x000fe200088f1453 */
[----:B------:R-:W-:Y:S01]  /*4670*/  FMUL R29, R29, R57 ;  /* 0x000000391d1d7220 */ /* 0x000fe20000400000 */
[----:B------:R-:W-:Y:S01]  /*4680*/  F2FP.TF32.F32.PACK_B R3, R3 ;  /* 0x00000003ff03723e */ /* 0x000fe200024050ff */
[-C--:B------:R-:W-:Y:S01]  /*4690*/  FMUL R31, R31, R57.reuse ;  /* 0x000000391f1f7220 */ /* 0x080fe20000400000 */
[----:B------:R-:W-:Y:S01]  /*46a0*/  SHF.L.U64.HI R7, R59, 0x2, R64 ;  /* 0x000000023b077819 */ /* 0x000fe20000010240 */
[----:B------:R-:W-:Y:S01]  /*46b0*/  FMUL R33, R33, R57 ;  /* 0x0000003921217220 */ /* 0x000fe20000400000 */
[----:B------:R-:W-:Y:S01]  /*46c0*/  LEA R6, P1, R59, R4, 0x2 ;  /* 0x000000043b067211 */ /* 0x000fe200078210ff */
[----:B------:R0:W-:Y:S01]  /*46d0*/  @P2 STG.E desc[UR48][R4.64], R3 ;  /* 0x0000000304002986 */ /* 0x0001e2000c101930 */
[----:B------:R-:W-:Y:S01]  /*46e0*/  F2FP.TF32.F32.PACK_B R25, R25 ;  /* 0x00000019ff19723e */ /* 0x000fe200024050ff */
[----:B------:R-:W-:Y:S01]  /*46f0*/  FMUL R11, R34, R57 ;  /* 0x00000039220b7220 */ /* 0x000fe20000400000 */
[----:B------:R-:W-:Y:S01]  /*4700*/  F2FP.TF32.F32.PACK_B R9, R9 ;  /* 0x00000009ff09723e */ /* 0x000fe200024050ff */
[----:B------:R-:W-:Y:S01]  /*4710*/  IMAD.X R7, R7, 0x1, R5, P1 ;  /* 0x0000000107077824 */ /* 0x000fe200008e0605 */
[C---:B------:R-:W-:Y:S01]  /*4720*/  ISETP.GT.AND P2, PT, R22.reuse, 0x8, PT ;  /* 0x000000081600780c */ /* 0x040fe20003f44270 */
[----:B------:R-:W-:Y:S01]  /*4730*/  @P0 STG.E desc[UR48][R4.64+0x4], R25 ;  /* 0x0000041904000986 */ /* 0x000fe2000c101930 */
[----:B------:R-:W-:Y:S01]  /*4740*/  ISETP.GT.AND P0, PT, R22, 0x9, PT ;  /* 0x000000091600780c */ /* 0x000fe20003f04270 */
[-C--:B------:R-:W-:Y:S01]  /*4750*/  FMUL R35, R35, R57.reuse ;  /* 0x0000003923237220 */ /* 0x080fe20000400000 */
[C---:B------:R-:W-:Y:S01]  /*4760*/  ISETP.GT.AND P4, PT, R0.reuse, 0x8, P4 ;  /* 0x000000080000780c */ /* 0x040fe20002784270 */
[----:B------:R1:W-:Y:S01]  /*4770*/  @P3 STG.E desc[UR48][R6.64], R9 ;  /* 0x0000000906003986 */ /* 0x0003e2000c101930 */
[----:B------:R-:W-:Y:S01]  /*4780*/  ISETP.GT.AND P1, PT, R0, RZ, P2 ;  /* 0x000000ff0000720c */ /* 0x000fe20001724270 */
[-C--:B0-----:R-:W-:Y:S01]  /*4790*/  FMUL R3, R28, R57.reuse ;  /* 0x000000391c037220 */ /* 0x081fe20000400000 */
[C---:B------:R-:W-:Y:S01]  /*47a0*/  ISETP.GT.AND P3, PT, R0.reuse, RZ, P0 ;  /* 0x000000ff0000720c */ /* 0x040fe20000764270 */
[----:B------:R-:W-:Y:S01]  /*47b0*/  FMUL R37, R37, R57 ;  /* 0x0000003925257220 */ /* 0x000fe20000400000 */
[----:B------:R-:W-:Y:S01]  /*47c0*/  F2FP.TF32.F32.PACK_B R27, R27 ;  /* 0x0000001bff1b723e */ /* 0x000fe200024050ff */
[----:B------:R-:W-:Y:S01]  /*47d0*/  FMUL R39, R39, R57 ;  /* 0x0000003927277220 */ /* 0x000fe20000400000 */
[----:B------:R-:W-:Y:S01]  /*47e0*/  F2FP.TF32.F32.PACK_B R3, R3 ;  /* 0x00000003ff03723e */ /* 0x000fe200024050ff */
[-C--:B------:R-:W-:Y:S01]  /*47f0*/  FMUL R41, R41, R57.reuse ;  /* 0x0000003929297220 */ /* 0x080fe20000400000 */
[----:B------:R-:W-:Y:S01]  /*4800*/  ISETP.GT.AND P2, PT, R0, 0x8, P2 ;  /* 0x000000080000780c */ /* 0x000fe20001744270 */
[----:B------:R-:W-:Y:S01]  /*4810*/  FMUL R43, R43, R57 ;  /* 0x000000392b2b7220 */ /* 0x000fe20000400000 */
[----:B------:R-:W-:Y:S01]  /*4820*/  F2FP.TF32.F32.PACK_B R29, R29 ;  /* 0x0000001dff1d723e */ /* 0x000fe200024050ff */
[----:B------:R-:W-:Y:S01]  /*4830*/  @P4 STG.E desc[UR48][R6.64+0x4], R27 ;  /* 0x0000041b06004986 */ /* 0x000fe2000c101930 */
[-C--:B-1----:R-:W-:Y:S01]  /*4840*/  FMUL R9, R30, R57.reuse ;  /* 0x000000391e097220 */ /* 0x082fe20000400000 */
[----:B------:R-:W-:Y:S01]  /*4850*/  ISETP.GT.AND P0, PT, R0, 0x8, P0 ;  /* 0x000000080000780c */ /* 0x000fe20000704270 */
[-C--:B------:R-:W-:Y:S01]  /*4860*/  FMUL R45, R45, R57.reuse ;  /* 0x000000392d2d7220 */ /* 0x080fe20000400000 */
[----:B------:R0:W-:Y:S01]  /*4870*/  @P1 STG.E desc[UR48][R4.64+0x20], R3 ;  /* 0x0000200304001986 */ /* 0x0001e2000c101930 */
[C---:B------:R-:W-:Y:S01]  /*4880*/  ISETP.GT.AND P4, PT, R22.reuse, 0x11, PT ;  /* 0x000000111600780c */ /* 0x040fe20003f84270 */
[----:B------:R-:W-:Y:S01]  /*4890*/  FMUL R47, R47, R57 ;  /* 0x000000392f2f7220 */ /* 0x000fe20000400000 */
[----:B------:R-:W-:Y:S01]  /*48a0*/  F2FP.TF32.F32.PACK_B R9, R9 ;  /* 0x00000009ff09723e */ /* 0x000fe200024050ff */
[----:B------:R-:W-:Y:S01]  /*48b0*/  @P3 STG.E desc[UR48][R4.64+0x24], R29 ;  /* 0x0000241d04003986 */ /* 0x000fe2000c101930 */
[----:B------:R-:W-:Y:S01]  /*48c0*/  ISETP.GT.AND P3, PT, R22, 0x10, PT ;  /* 0x000000101600780c */ /* 0x000fe20003f64270 */
[----:B------:R-:W-:Y:S01]  /*48d0*/  FMUL R49, R49, R57 ;  /* 0x0000003931317220 */ /* 0x000fe20000400000 */
[----:B------:R-:W-:Y:S01]  /*48e0*/  F2FP.TF32.F32.PACK_B R31, R31 ;  /* 0x0000001fff1f723e */ /* 0x000fe200024050ff */
[----:B------:R1:W-:Y:S01]  /*48f0*/  @P2 STG.E desc[UR48][R6.64+0x20], R9 ;  /* 0x0000200906002986 */ /* 0x0003e2000c101930 */
[C---:B------:R-:W-:Y:S01]  /*4900*/  ISETP.GT.AND P1, PT, R0.reuse, RZ, P3 ;  /* 0x000000ff0000720c */ /* 0x040fe20001f24270 */
[-C--:B------:R-:W-:Y:S01]  /*4910*/  FMUL R51, R51, R57.reuse ;  /* 0x0000003933337220 */ /* 0x080fe20000400000 */
[----:B------:R-:W-:Y:S01]  /*4920*/  ISETP.GT.AND P2, PT, R0, RZ, P4 ;  /* 0x000000ff0000720c */ /* 0x000fe20002744270 */
[----:B0-----:R-:W-:Y:S01]  /*4930*/  FMUL R3, R32, R57 ;  /* 0x0000003920037220 */ /* 0x001fe20000400000 */
[----:B------:R-:W-:Y:S01]  /*4940*/  ISETP.GT.AND P3, PT, R0, 0x8, P3 ;  /* 0x000000080000780c */ /* 0x000fe20001f64270 */
[----:B------:R-:W-:Y:S01]  /*4950*/  @P0 STG.E desc[UR48][R6.64+0x24], R31 ;  /* 0x0000241f06000986 */ /* 0x000fe2000c101930 */
[----:B------:R-:W-:Y:S01]  /*4960*/  F2FP.TF32.F32.PACK_B R33, R33 ;  /* 0x00000021ff21723e */ /* 0x000fe200024050ff */
[----:B------:R-:W-:Y:S01]  /*4970*/  FMUL R53, R53, R57 ;  /* 0x0000003935357220 */ /* 0x000fe20000400000 */
[----:B------:R-:W-:Y:S01]  /*4980*/  F2FP.TF32.F32.PACK_B R3, R3 ;  /* 0x00000003ff03723e */ /* 0x000fe200024050ff */
[----:B------:R-:W-:Y:S01]  /*4990*/  FMUL R55, R55, R57 ;  /* 0x0000003937377220 */ /* 0x000fe20000400000 */
[----:B------:R-:W-:Y:S01]  /*49a0*/  F2FP.TF32.F32.PACK_B R11, R11 ;  /* 0x0000000bff0b723e */ /* 0x000fe200024050ff */
[----:B-1----:R-:W-:Y:S01]  /*49b0*/  FMUL R9, R38, R57 ;  /* 0x0000003926097220 */ /* 0x002fe20000400000 */
[C---:B------:R-:W-:Y:S01]  /*49c0*/  ISETP.GT.AND P0, PT, R22.reuse, 0x19, PT ;  /* 0x000000191600780c */ /* 0x040fe20003f04270 */
[----:B------:R0:W-:Y:S01]  /*49d0*/  @P1 STG.E desc[UR48][R4.64+0x40], R3 ;  /* 0x0000400304001986 */ /* 0x0001e2000c101930 */
[----:B------:R-:W-:-:S02]  /*49e0*/  ISETP.GT.AND P1, PT, R22, 0x18, PT ;  /* 0x000000181600780c */ /* 0x000fc40003f24270 */
[C---:B------:R-:W-:Y:S01]  /*49f0*/  ISETP.GT.AND P4, PT, R0.reuse, 0x8, P4 ;  /* 0x000000080000780c */ /* 0x040fe20002784270 */
[----:B------:R-:W-:Y:S01]  /*4a00*/  @P2 STG.E desc[UR48][R4.64+0x44], R33 ;  /* 0x0000442104002986 */ /* 0x000fe2000c101930 */
[C---:B------:R-:W-:Y:S02]  /*4a10*/  ISETP.GT.AND P2, PT, R0.reuse, RZ, P1 ;  /* 0x000000ff0000720c */ /* 0x040fe40000f44270 */
[C---:B------:R-:W-:Y:S01]  /*4a20*/  ISETP.GT.AND P1, PT, R0.reuse, 0x8, P1 ;  /* 0x000000080000780c */ /* 0x040fe20000f24270 */
[----:B------:R1:W-:Y:S01]  /*4a30*/  @P3 STG.E desc[UR48][R6.64+0x40], R11 ;  /* 0x0000400b06003986 */ /* 0x0003e2000c101930 */
[----:B------:R-:W-:Y:S02]  /*4a40*/  ISETP.GT.AND P3, PT, R0, RZ, P0 ;  /* 0x000000ff0000720c */ /* 0x000fe40000764270 */
[----:B------:R-:W-:Y:S01]  /*4a50*/  F2FP.TF32.F32.PACK_B R35, R35 ;  /* 0x00000023ff23723e */ /* 0x000fe200024050ff */
[----:B0-----:R-:W-:Y:S01]  /*4a60*/  FMUL R3, R36, R57 ;  /* 0x0000003924037220 */ /* 0x001fe20000400000 */
[----:B------:R-:W-:-:S02]  /*4a70*/  F2FP.TF32.F32.PACK_B R37, R37 ;  /* 0x00000025ff25723e */ /* 0x000fc400024050ff */
[----:B------:R-:W-:Y:S01]  /*4a80*/  F2FP.TF32.F32.PACK_B R9, R9 ;  /* 0x00000009ff09723e */ /* 0x000fe200024050ff */
[----:B------:R-:W-:Y:S01]  /*4a90*/  @P4 STG.E desc[UR48][R6.64+0x44], R35 ;  /* 0x0000442306004986 */ /* 0x000fe2000c101930 */
[----:B------:R-:W-:Y:S02]  /*4aa0*/  F2FP.TF32.F32.PACK_B R3, R3 ;  /* 0x00000003ff03723e */ /* 0x000fe400024050ff */
[----:B------:R-:W-:Y:S01]  /*4ab0*/  F2FP.TF32.F32.PACK_B R39, R39 ;  /* 0x00000027ff27723e */ /* 0x000fe200024050ff */
[----:B-1----:R-:W-:Y:S01]  /*4ac0*/  FMUL R11, R42, R57 ;  /* 0x000000392a0b7220 */ /* 0x002fe20000400000 */
[----:B------:R-:W-:Y:S01]  /*4ad0*/  F2FP.TF32.F32.PACK_B R41, R41 ;  /* 0x00000029ff29723e */ /* 0x000fe200024050ff */
[----:B------:R0:W-:Y:S01]  /*4ae0*/  @P2 STG.E desc[UR48][R4.64+0x60], R3 ;  /* 0x0000600304002986 */ /* 0x0001e2000c101930 */
[----:B------:R-:W-:Y:S02]  /*4af0*/  ISETP.GT.AND P2, PT, R22, 0x20, PT ;  /* 0x000000201600780c */ /* 0x000fe40003f44270 */
[----:B------:R-:W-:Y:S01]  /*4b00*/  F2FP.TF32.F32.PACK_B R11, R11 ;  /* 0x0000000bff0b723e */ /* 0x000fe200024050ff */
[----:B------:R-:W-:Y:S01]  /*4b10*/  @P3 STG.E desc[UR48][R4.64+0x64], R37 ;  /* 0x0000642504003986 */ /* 0x000fe2000c101930 */
[----:B------:R-:W-:-:S02]  /*4b20*/  ISETP.GT.AND P3, PT, R0, 0x8, P0 ;  /* 0x000000080000780c */ /* 0x000fc40000764270 */
[----:B------:R-:W-:Y:S01]  /*4b30*/  ISETP.GT.AND P0, PT, R22, 0x21, PT ;  /* 0x000000211600780c */ /* 0x000fe20003f04270 */
[----:B------:R1:W-:Y:S01]  /*4b40*/  @P1 STG.E desc[UR48][R6.64+0x60], R9 ;  /* 0x0000600906001986 */ /* 0x0003e2000c101930 */
[C---:B------:R-:W-:Y:S02]  /*4b50*/  ISETP.GT.AND P4, PT, R0.reuse, RZ, P2 ;  /* 0x000000ff0000720c */ /* 0x040fe40001784270 */
[----:B------:R-:W-:Y:S01]  /*4b60*/  ISETP.GT.AND P1, PT, R0, RZ, P0 ;  /* 0x000000ff0000720c */ /* 0x000fe20000724270 */
[----:B0-----:R-:W-:Y:S01]  /*4b70*/  FMUL R3, R40, R57 ;  /* 0x0000003928037220 */ /* 0x001fe20000400000 */
[C---:B------:R-:W-:Y:S02]  /*4b80*/  ISETP.GT.AND P2, PT, R0.reuse, 0x8, P2 ;  /* 0x000000080000780c */ /* 0x040fe40001744270 */
[----:B------:R-:W-:Y:S02]  /*4b90*/  F2FP.TF32.F32.PACK_B R43, R43 ;  /* 0x0000002bff2b723e */ /* 0x000fe400024050ff */
[----:B------:R-:W-:Y:S01]  /*4ba0*/  F2FP.TF32.F32.PACK_B R3, R3 ;  /* 0x00000003ff03723e */ /* 0x000fe200024050ff */
[----:B------:R-:W-:Y:S01]  /*4bb0*/  @P3 STG.E desc[UR48][R6.64+0x64], R39 ;  /* 0x0000642706003986 */ /* 0x000fe2000c101930 */
[----:B------:R-:W-:Y:S01]  /*4bc0*/  ISETP.GT.AND P3, PT, R0, 0x8, P0 ;  /* 0x000000080000780c */ /* 0x000fe20000764270 */
[----:B-1----:R-:W-:Y:S01]  /*4bd0*/  FMUL R9, R46, R57 ;  /* 0x000000392e097220 */ /* 0x002fe20000400000 */
[----:B------:R-:W-:Y:S01]  /*4be0*/  ISETP.GT.AND P0, PT, R22, 0x29, PT ;  /* 0x000000291600780c */ /* 0x000fe20003f04270 */
[----:B------:R0:W-:Y:S01]  /*4bf0*/  @P4 STG.E desc[UR48][R4.64+0x80], R3 ;  /* 0x0000800304004986 */ /* 0x0001e2000c101930 */
[----:B------:R-:W-:-:S02]  /*4c00*/  F2FP.TF32.F32.PACK_B R45, R45 ;  /* 0x0000002dff2d723e */ /* 0x000fc400024050ff */
[----:B------:R-:W-:Y:S01]  /*4c10*/  F2FP.TF32.F32.PACK_B R9, R9 ;  /* 0x00000009ff09723e */ /* 0x000fe200024050ff */
[----:B------:R-:W-:Y:S01]  /*4c20*/  @P1 STG.E desc[UR48][R4.64+0x84], R41 ;  /* 0x0000842904001986 */ /* 0x000fe2000c101930 */
[----:B------:R-:W-:Y:S02]  /*4c30*/  ISETP.GT.AND P1, PT, R22, 0x28, PT ;  /* 0x000000281600780c */ /* 0x000fe40003f24270 */
[----:B------:R-:W-:Y:S01]  /*4c40*/  F2FP.TF32.F32.PACK_B R47, R47 ;  /* 0x0000002fff2f723e */ /* 0x000fe200024050ff */
[----:B------:R1:W-:Y:S01]  /*4c50*/  @P2 STG.E desc[UR48][R6.64+0x80], R11 ;  /* 0x0000800b06002986 */ /* 0x0003e2000c101930 */
[C---:B------:R-:W-:Y:S02]  /*4c60*/  ISETP.GT.AND P4, PT, R0.reuse, RZ, P1 ;  /* 0x000000ff0000720c */ /* 0x040fe40000f84270 */
[----:B------:R-:W-:Y:S01]  /*4c70*/  ISETP.GT.AND P2, PT, R0, RZ, P0 ;  /* 0x000000ff0000720c */ /* 0x000fe20000744270 */
[----:B0-----:R-:W-:Y:S01]  /*4c80*/  FMUL R3, R44, R57 ;  /* 0x000000392c037220 */ /* 0x001fe20000400000 */
[C---:B------:R-:W-:Y:S01]  /*4c90*/  ISETP.GT.AND P1, PT, R0.reuse, 0x8, P1 ;  /* 0x000000080000780c */ /* 0x040fe20000f24270 */
[----:B------:R-:W-:Y:S01]  /*4ca0*/  @P3 STG.E desc[UR48][R6.64+0x84], R43 ;  /* 0x0000842b06003986 */ /* 0x000fe2000c101930 */
[----:B------:R-:W-:-:S02]  /*4cb0*/  ISETP.GT.AND P0, PT, R0, 0x8, P0 ;  /* 0x000000080000780c */ /* 0x000fc40000704270 */
[----:B------:R-:W-:Y:S02]  /*4cc0*/  F2FP.TF32.F32.PACK_B R3, R3 ;  /* 0x00000003ff03723e */ /* 0x000fe400024050ff */
[----:B------:R-:W-:Y:S01]  /*4cd0*/  ISETP.GT.AND P3, PT, R22, 0x31, PT ;  /* 0x000000311600780c */ /* 0x000fe20003f64270 */
[----:B-1----:R-:W-:Y:S01]  /*4ce0*/  FMUL R11, R48, R57 ;  /* 0x00000039300b7220 */ /* 0x002fe20000400000 */
[----:B------:R-:W-:Y:S01]  /*4cf0*/  F2FP.TF32.F32.PACK_B R49, R49 ;  /* 0x00000031ff31723e */ /* 0x000fe200024050ff */
[----:B------:R0:W-:Y:S01]  /*4d00*/  @P4 STG.E desc[UR48][R4.64+0xa0], R3 ;  /* 0x0000a00304004986 */ /* 0x0001e2000c101930 */
[----:B------:R-:W-:Y:S02]  /*4d10*/  F2FP.TF32.F32.PACK_B R51, R51 ;  /* 0x00000033ff33723e */ /* 0x000fe400024050ff */
[----:B------:R-:W-:Y:S01]  /*4d20*/  F2FP.TF32.F32.PACK_B R11, R11 ;  /* 0x0000000bff0b723e */ /* 0x000fe200024050ff */
[----:B------:R-:W-:Y:S01]  /*4d30*/  @P2 STG.E desc[UR48][R4.64+0xa4], R45 ;  /* 0x0000a42d04002986 */ /* 0x000fe2000c101930 */
[----:B------:R-:W-:-:S02]  /*4d40*/  ISETP.GT.AND P2, PT, R22, 0x30, PT ;  /* 0x000000301600780c */ /* 0x000fc40003f44270 */
[----:B------:R-:W-:Y:S01]  /*4d50*/  F2FP.TF32.F32.PACK_B R53, R53 ;  /* 0x00000035ff35723e */ /* 0x000fe200024050ff */
[----:B------:R1:W-:Y:S01]  /*4d60*/  @P1 STG.E desc[UR48][R6.64+0xa0], R9 ;  /* 0x0000a00906001986 */ /* 0x0003e2000c101930 */
[C---:B------:R-:W-:Y:S02]  /*4d70*/  ISETP.GT.AND P4, PT, R0.reuse, RZ, P2 ;  /* 0x000000ff0000720c */ /* 0x040fe40001784270 */
[----:B------:R-:W-:Y:S01]  /*4d80*/  ISETP.GT.AND P1, PT, R0, RZ, P3 ;  /* 0x000000ff0000720c */ /* 0x000fe20001f24270 */
[----:B0-----:R-:W-:Y:S01]  /*4d90*/  FMUL R3, R50, R57 ;  /* 0x0000003932037220 */ /* 0x001fe20000400000 */
[----:B------:R-:W-:Y:S01]  /*4da0*/  ISETP.GT.AND P2, PT, R0, 0x8, P2 ;  /* 0x000000080000780c */ /* 0x000fe20001744270 */
[----:B------:R-:W-:Y:S01]  /*4db0*/  @P0 STG.E desc[UR48][R6.64+0xa4], R47 ;  /* 0x0000a42f06000986 */ /* 0x000fe2000c101930 */
[----:B------:R-:W-:Y:S02]  /*4dc0*/  ISETP.GT.AND P0, PT, R22, 0x38, PT ;  /* 0x000000381600780c */ /* 0x000fe40003f04270 */
[----:B------:R-:W-:-:S02]  /*4dd0*/  F2FP.TF32.F32.PACK_B R3, R3 ;  /* 0x00000003ff03723e */ /* 0x000fc400024050ff */
[----:B------:R-:W-:Y:S01]  /*4de0*/  ISETP.GT.AND P3, PT, R0, 0x8, P3 ;  /* 0x000000080000780c */ /* 0x000fe20001f64270 */
[----:B-1----:R-:W-:Y:S01]  /*4df0*/  FMUL R9, R52, R57 ;  /* 0x0000003934097220 */ /* 0x002fe20000400000 */
[----:B------:R-:W-:Y:S01]  /*4e00*/  F2FP.TF32.F32.PACK_B R55, R55 ;  /* 0x00000037ff37723e */ /* 0x000fe200024050ff */
[----:B------:R0:W-:Y:S01]  /*4e10*/  @P4 STG.E desc[UR48][R4.64+0xc0], R11 ;  /* 0x0000c00b04004986 */ /* 0x0001e2000c101930 */
[----:B------:R-:W-:Y:S02]  /*4e20*/  ISETP.GT.AND P4, PT, R22, 0x39, PT ;  /* 0x000000391600780c */ /* 0x000fe40003f84270 */
[----:B------:R-:W-:Y:S01]  /*4e30*/  F2FP.TF32.F32.PACK_B R9, R9 ;  /* 0x00000009ff09723e */ /* 0x000fe200024050ff */
[----:B------:R-:W-:Y:S01]  /*4e40*/  @P1 STG.E desc[UR48][R4.64+0xc4], R49 ;  /* 0x0000c43104001986 */ /* 0x000fe2000c101930 */
[C---:B------:R-:W-:Y:S02]  /*4e50*/  ISETP.GT.AND P1, PT, R0.reuse, RZ, P0 ;  /* 0x000000ff0000720c */ /* 0x040fe40000724270 */
[C---:B------:R-:W-:Y:S01]  /*4e60*/  ISETP.GT.AND P0, PT, R0.reuse, 0x8, P0 ;  /* 0x000000080000780c */ /* 0x040fe20000704270 */
[----:B------:R-:W-:Y:S01]  /*4e70*/  @P2 STG.E desc[UR48][R6.64+0xc0], R3 ;  /* 0x0000c00306002986 */ /* 0x000fe2000c101930 */
[----:B------:R-:W-:-:S02]  /*4e80*/  ISETP.GT.AND P2, PT, R0, RZ, P4 ;  /* 0x000000ff0000720c */ /* 0x000fc40002744270 */
[----:B------:R-:W-:Y:S01]  /*4e90*/  ISETP.GT.AND P4, PT, R0, 0x8, P4 ;  /* 0x000000080000780c */ /* 0x000fe20002784270 */
[----:B0-----:R-:W-:Y:S01]  /*4ea0*/  FMUL R11, R54, R57 ;  /* 0x00000039360b7220 */ /* 0x001fe20000400000 */
[----:B------:R-:W-:Y:S04]  /*4eb0*/  @P3 STG.E desc[UR48][R6.64+0xc4], R51 ;  /* 0x0000c43306003986 */ /* 0x000fe8000c101930 */
[----:B------:R-:W-:Y:S01]  /*4ec0*/  F2FP.TF32.F32.PACK_B R11, R11 ;  /* 0x0000000bff0b723e */ /* 0x000fe200024050ff */
[----:B------:R-:W-:Y:S04]  /*4ed0*/  @P1 STG.E desc[UR48][R4.64+0xe0], R9 ;  /* 0x0000e00904001986 */ /* 0x000fe8000c101930 */
[----:B------:R0:W-:Y:S02]  /*4ee0*/  @P2 STG.E desc[UR48][R4.64+0xe4], R53 ;  /* 0x0000e43504002986 */ /* 0x0001e4000c101930 */
[----:B0-----:R-:W-:-:S02]  /*4ef0*/  @P0 IMAD.MOV.U32 R4, RZ, RZ, R6 ;  /* 0x000000ffff040224 */ /* 0x001fc400078e0006 */
[----:B------:R-:W-:-:S05]  /*4f00*/  @P0 IMAD.MOV.U32 R5, RZ, RZ, R7 ;  /* 0x000000ffff050224 */ /* 0x000fca00078e0007 */
[----:B------:R0:W-:Y:S04]  /*4f10*/  @P0 STG.E desc[UR48][R4.64+0xe0], R11 ;  /* 0x0000e00b04000986 */ /* 0x0001e8000c101930 */
[----:B------:R0:W-:Y:S02]  /*4f20*/  @P4 STG.E desc[UR48][R6.64+0xe4], R55 ;  /* 0x0000e43706004986 */ /* 0x0001e4000c101930 */
.L_x_98:
[----:B------:R-:W-:Y:S05]  /*4f30*/  BSYNC B0 ;  /* 0x0000000000007941 */ /* 0x000fea0003800000 */
.L_x_36:
[----:B0-----:R-:W3:Y:S01]  /*4f40*/  LDL.64 R4, [R1] ;  /* 0x0000000001047983 */ /* 0x001ee20000100a00 */
[----:B------:R-:W-:Y:S01]  /*4f50*/  ULDC.64 UR4, c[0x0][0x650] ;  /* 0x0001940000047ab9 */ /* 0x000fe20000000a00 */
[----:B------:R-:W-:Y:S02]  /*4f60*/  IMAD.U32 R0, RZ, RZ, UR45 ;  /* 0x0000002dff007e24 */ /* 0x000fe4000f8e00ff */
[----:B------:R-:W-:Y:S02]  /*4f70*/  IMAD.MOV.U32 R22, RZ, RZ, -0x1 ;  /* 0xffffffffff167424 */ /* 0x000fe400078e00ff */
[----:B------:R0:W-:Y:S01]  /*4f80*/  SYNCS.ARRIVE.TRANS64.A1T0 RZ, [R0+UR41], RZ ;  /* 0x000000ff00ff79a7 */ /* 0x0001e20008100029 */
[----:B-----5:R-:W-:Y:S02]  /*4f90*/  IMAD.MOV.U32 R18, RZ, RZ, -0x1 ;  /* 0xffffffffff127424 */ /* 0x020fe400078e00ff */
[----:B--2---:R-:W-:Y:S01]  /*4fa0*/  IMAD.MOV.U32 R19, RZ, RZ, -0x1 ;  /* 0xffffffffff137424 */ /* 0x004fe200078e00ff */
[----:B0-----:R-:W-:-:S02]  /*4fb0*/  PRMT R0, RZ, 0x7610, R0 ;  /* 0x00007610ff007816 */ /* 0x001fc40000000000 */
[----:B---3--:R-:W-:-:S05]  /*4fc0*/  LEA R16, P0, R4, R16, 0x1 ;  /* 0x0000001004107211 */ /* 0x008fca00078008ff */
[----:B------:R-:W-:Y:S01]  /*4fd0*/  IMAD.X R17, R66, 0x1, R17, P0 ;  /* 0x0000000142117824 */ /* 0x000fe200000e0611 */
[----:B------:R-:W-:-:S04]  /*4fe0*/  ISETP.GE.U32.AND P0, PT, R16, UR4, PT ;  /* 0x0000000410007c0c */ /* 0x000fc8000bf06070 */
[----:B------:R-:W-:-:S13]  /*4ff0*/  ISETP.GE.U32.AND.EX P0, PT, R17, UR5, PT, P0 ;  /* 0x0000000511007c0c */ /* 0x000fda000bf06100 */
[----:B------:R-:W-:Y:S05]  /*5000*/  @P0 BRA `(.L_x_99) ;  /* 0x00000004004c0947 */ /* 0x000fea0003800000 */
[----:B----4-:R-:W0:Y:S01]  /*5010*/  LDC.64 R10, c[0x0][0x628] ;  /* 0x00018a00ff0a7b82 */ /* 0x010e220000000a00 */
[----:B------:R-:W2:Y:S01]  /*5020*/  S2R R12, SR_CTAID.X ;  /* 0x00000000000c7919 */ /* 0x000ea20000002500 */
[----:B-1----:R-:W-:Y:S02]  /*5030*/  IMAD.MOV.U32 R8, RZ, RZ, R16 ;  /* 0x000000ffff087224 */ /* 0x002fe400078e0010 */
[----:B------:R-:W-:Y:S01]  /*5040*/  IMAD.MOV.U32 R9, RZ, RZ, R17 ;  /* 0x000000ffff097224 */ /* 0x000fe200078e0011 */
[----:B------:R-:W1:Y:S03]  /*5050*/  S2R R18, SR_CTAID.Y ;  /* 0x0000000000127919 */ /* 0x000e660000002600 */
[----:B------:R-:W3:Y:S08]  /*5060*/  LDC R0, c[0x0][0x630] ;  /* 0x00018c00ff007b82 */ /* 0x000ef00000000800 */
[----:B------:R-:W4:Y:S01]  /*5070*/  LDC.64 R14, c[0x0][0x620] ;  /* 0x00018800ff0e7b82 */ /* 0x000f220000000a00 */
[----:B0-----:R-:W-:-:S04]  /*5080*/  ISETP.NE.U32.AND P0, PT, R10, RZ, PT ;  /* 0x000000ff0a00720c */ /* 0x001fc80003f05070 */
[----:B------:R-:W-:-:S13]  /*5090*/  ISETP.NE.AND.EX P0, PT, R11, RZ, PT, P0 ;  /* 0x000000ff0b00720c */ /* 0x000fda0003f05300 */
[----:B-1234-:R-:W-:Y:S05]  /*50a0*/  @!P0 BRA `(.L_x_100) ;  /* 0x0000000000288947 */ /* 0x01efea0003800000 */
[----:B------:R-:W0:Y:S02]  /*50b0*/  LDC R3, c[0x0][0x634] ;  /* 0x00018d00ff037b82 */ /* 0x000e240000000800 */
[----:B0-----:R-:W-:-:S05]  /*50c0*/  IADD3 R3, P0, R16, R3, RZ ;  /* 0x0000000310037210 */ /* 0x001fca0007f1e0ff */
        /* <DEDUP_REMOVED lines=8> */
.L_x_100:
[-CC-:B------:R-:W-:Y:S01]  /*5150*/  SHF.R.U64 R19, R8, R0.reuse, R9.reuse ;  /* 0x0000000008137219 */ /* 0x180fe20000001209 */
[----:B------:R-:W0:Y:S01]  /*5160*/  LDC.64 R26, c[0x0][0x640] ;  /* 0x00019000ff1a7b82 */ /* 0x000e220000000a00 */
[----:B------:R-:W-:Y:S01]  /*5170*/  SHF.R.U32.HI R0, RZ, R0, R9 ;  /* 0x00000000ff007219 */ /* 0x000fe20000011609 */
[----:B------:R-:W-:Y:S01]  /*5180*/  ULDC UR4, c[0x0][0x150] ;  /* 0x0000540000047ab9 */ /* 0x000fe20000000800 */
[----:B------:R-:W-:Y:S02]  /*5190*/  IADD3 R3, P0, RZ, -R19, RZ ;  /* 0x80000013ff037210 */ /* 0x000fe40007f1e0ff */
[----:B------:R-:W-:-:S03]  /*51a0*/  I2FP.F32.U32 R7, R12 ;  /* 0x0000000c00077245 */ /* 0x000fc60000201000 */
[----:B------:R-:W1:Y:S01]  /*51b0*/  LDC R6, c[0x0][0x618] ;  /* 0x00018600ff067b82 */ /* 0x000e620000000800 */
[----:B------:R-:W-:Y:S02]  /*51c0*/  IMAD.X R5, RZ, RZ, ~R0, P0 ;  /* 0x000000ffff057224 */ /* 0x000fe400000e0e00 */
[----:B------:R-:W-:Y:S01]  /*51d0*/  FMUL R7, R7, UR4 ;  /* 0x0000000407077c20 */ /* 0x000fe20008400000 */
[----:B------:R-:W-:Y:S01]  /*51e0*/  ULDC UR4, c[0x0][0x154] ;  /* 0x0000550000047ab9 */ /* 0x000fe20000000800 */
[-C--:B------:R-:W-:Y:S02]  /*51f0*/  IMAD R0, R5, R14.reuse, RZ ;  /* 0x0000000e05007224 */ /* 0x080fe400078e02ff */
[C---:B------:R-:W-:Y:S01]  /*5200*/  IMAD.WIDE.U32 R4, R3.reuse, R14, R16 ;  /* 0x0000000e03047225 */ /* 0x040fe200078e0010 */
[----:B------:R-:W2:Y:S01]  /*5210*/  LDC R11, c[0x0][0x608] ;  /* 0x00018200ff0b7b82 */ /* 0x000ea20000000800 */
[----:B------:R-:W3:Y:S02]  /*5220*/  F2I.U32.TRUNC.NTZ R7, R7 ;  /* 0x0000000700077305 */ /* 0x000ee4000020f000 */
[----:B------:R-:W-:-:S04]  /*5230*/  IMAD R3, R3, R15, R0 ;  /* 0x0000000f03037224 */ /* 0x000fc800078e0200 */
[----:B------:R-:W-:Y:S01]  /*5240*/  IMAD.IADD R3, R5, 0x1, R3 ;  /* 0x0000000105037824 */ /* 0x000fe200078e0203 */
[----:B------:R-:W4:Y:S01]  /*5250*/  LDC R8, c[0x0][0x658] ;  /* 0x00019600ff087b82 */ /* 0x000f220000000800 */
[----:B------:R-:W-:Y:S02]  /*5260*/  I2FP.F32.U32 R5, R18 ;  /* 0x0000001200057245 */ /* 0x000fe40000201000 */
[----:B0-----:R-:W-:-:S04]  /*5270*/  ISETP.NE.U32.AND P0, PT, R26, RZ, PT ;  /* 0x000000ff1a00720c */ /* 0x001fc80003f05070 */
[----:B------:R-:W-:Y:S01]  /*5280*/  ISETP.NE.AND.EX P0, PT, R27, RZ, PT, P0 ;  /* 0x000000ff1b00720c */ /* 0x000fe20003f05300 */
[----:B------:R-:W0:Y:S01]  /*5290*/  LDC R9, c[0x0][0x144] ;  /* 0x00005100ff097b82 */ /* 0x000e220000000800 */
[-C--:B-1----:R-:W-:Y:S01]  /*52a0*/  SHF.R.U32.HI R0, RZ, R6.reuse, R3 ;  /* 0x00000006ff007219 */ /* 0x082fe20000011603 */
[----:B---3--:R-:W-:Y:S01]  /*52b0*/  IMAD.MOV R7, RZ, RZ, -R7 ;  /* 0x000000ffff077224 */ /* 0x008fe200078e0a07 */
[----:B------:R-:W-:Y:S01]  /*52c0*/  SHF.R.U64 R13, R4, R6, R3 ;  /* 0x00000006040d7219 */ /* 0x000fe20000001203 */
[----:B------:R-:W-:-:S04]  /*52d0*/  FMUL R6, R5, UR4 ;  /* 0x0000000405067c20 */ /* 0x000fc80008400000 */
[----:B------:R-:W1:Y:S01]  /*52e0*/  LDC R21, c[0x0][0x148] ;  /* 0x00005200ff157b82 */ /* 0x000e620000000800 */
[-CC-:B--2---:R-:W-:Y:S02]  /*52f0*/  SHF.R.U64 R10, R13, R11.reuse, R0.reuse ;  /* 0x0000000b0d0a7219 */ /* 0x184fe40000001200 */
[----:B------:R-:W-:Y:S02]  /*5300*/  SHF.R.U32.HI R3, RZ, R11, R0 ;  /* 0x0000000bff037219 */ /* 0x000fe40000011600 */
[----:B------:R2:W3:Y:S03]  /*5310*/  F2I.U32.TRUNC.NTZ R0, R6 ;  /* 0x0000000600007305 */ /* 0x0004e6000020f000 */
[----:B------:R-:W1:Y:S01]  /*5320*/  LDC R14, c[0x0][0x648] ;  /* 0x00019200ff0e7b82 */ /* 0x000e620000000800 */
[-CC-:B----4-:R-:W-:Y:S02]  /*5330*/  SHF.R.U64 R15, R10, R8.reuse, R3.reuse ;  /* 0x000000080a0f7219 */ /* 0x190fe40000001203 */
[----:B------:R-:W-:-:S03]  /*5340*/  SHF.R.U32.HI R5, RZ, R8, R3 ;  /* 0x00000008ff057219 */ /* 0x000fc60000011603 */
[----:B------:R-:W-:Y:S02]  /*5350*/  IMAD.MOV.U32 R4, RZ, RZ, R15 ;  /* 0x000000ffff047224 */ /* 0x000fe400078e000f */
[----:B------:R-:W4:Y:S01]  /*5360*/  LDC R20, c[0x0][0x638] ;  /* 0x00018e00ff147b82 */ /* 0x000f220000000800 */
[----:B0-----:R-:W-:-:S07]  /*5370*/  IMAD R25, R9, R7, R12 ;  /* 0x0000000709197224 */ /* 0x001fce00078e020c */
[----:B------:R-:W0:Y:S08]  /*5380*/  LDC R24, c[0x0][0x610] ;  /* 0x00018400ff187b82 */ /* 0x000e300000000800 */
[----:B------:R-:W0:Y:S01]  /*5390*/  LDC R28, c[0x0][0x600] ;  /* 0x00018000ff1c7b82 */ /* 0x000e220000000800 */
[----:B--23--:R-:W-:Y:S05]  /*53a0*/  @!P0 BRA `(.L_x_101) ;  /* 0x0000000000288947 */ /* 0x00cfea0003800000 */
        /* <DEDUP_REMOVED lines=10> */
.L_x_101:
[----:B------:R-:W-:Y:S02]  /*5450*/  ISETP.NE.AND P0, PT, R2, 0x1, PT ;  /* 0x000000010200780c */ /* 0x000fe40003f05270 */
[----:B-1----:R-:W-:Y:S01]  /*5460*/  SHF.R.U64 R3, R4, R14, R5 ;  /* 0x0000000e04037219 */ /* 0x002fe20000001205 */
[----:B------:R-:W-:Y:S01]  /*5470*/  IMAD.MOV R5, RZ, RZ, -R0 ;  /* 0x000000ffff057224 */ /* 0x000fe200078e0a00 */
[----:B------:R-:W-:-:S03]  /*5480*/  LOP3.LUT R0, R10, R69, RZ, 0xc0, !PT ;  /* 0x000000450a007212 */ /* 0x000fc600078ec0ff */
[----:B------:R-:W-:Y:S02]  /*5490*/  IMAD.MOV R4, RZ, RZ, -R3 ;  /* 0x000000ffff047224 */ /* 0x000fe400078e0a03 */
[----:B------:R-:W-:Y:S01]  /*54a0*/  IMAD R22, R65, R3, R0 ;  /* 0x0000000341167224 */ /* 0x000fe200078e0200 */
[----:B------:R-:W-:Y:S01]  /*54b0*/  LOP3.LUT R3, R13, R68, RZ, 0xc0, !PT ;  /* 0x000000440d037212 */ /* 0x000fe200078ec0ff */
[----:B----4-:R-:W-:Y:S02]  /*54c0*/  IMAD R0, R4, R20, R15 ;  /* 0x0000001404007224 */ /* 0x010fe400078e020f */
[----:B------:R-:W-:Y:S02]  /*54d0*/  @P0 IMAD R25, R21, R5, R18 ;  /* 0x0000000515190224 */ /* 0x000fe400078e0212 */
[----:B0-----:R-:W-:Y:S02]  /*54e0*/  IMAD R3, R0, R28, R3 ;  /* 0x0000001c00037224 */ /* 0x001fe400078e0203 */
[----:B------:R-:W-:-:S02]  /*54f0*/  IMAD R22, R22, R24, R25 ;  /* 0x0000001816167224 */ /* 0x000fc400078e0219 */
[----:B------:R-:W-:-:S03]  /*5500*/  IMAD.MOV.U32 R4, RZ, RZ, 0x1 ;  /* 0x00000001ff047424 */ /* 0x000fc600078e00ff */
[----:B------:R-:W-:Y:S02]  /*5510*/  SEL R18, R3, R22, !P0 ;  /* 0x0000001603127207 */ /* 0x000fe40004000000 */
[----:B------:R-:W-:Y:S02]  /*5520*/  PRMT R0, R4, 0x7610, R0 ;  /* 0x0000761004007816 */ /* 0x000fe40000000000 */
[----:B------:R-:W-:-:S07]  /*5530*/  SEL R22, R22, R3, !P0 ;  /* 0x0000000316167207 */ /* 0x000fce0004000000 */
.L_x_99:
[----:B------:R-:W-:Y:S01]  /*5540*/  LOP3.LUT P0, RZ, R0, 0xff, RZ, 0xc0, !PT ;  /* 0x000000ff00ff7812 */ /* 0x000fe2000780c0ff */
[----:B------:R-:W-:Y:S01]  /*5550*/  UIMAD.WIDE.U32 UR4, UR36, -0x55555555, URZ ;  /* 0xaaaaaaab240478a5 */ /* 0x000fe2000f8e003f */
[----:B------:R-:W-:-:S03]  /*5560*/  LOP3.LUT R75, R75, 0x1, RZ, 0x3c, !PT ;  /* 0x000000014b4b7812 */ /* 0x000fc600078e3cff */
[----:B------:R-:W-:-:S04]  /*5570*/  USHF.R.U32.HI UR4, URZ, 0x1, UR5 ;  /* 0x000000013f047899 */ /* 0x000fc80008011605 */
[----:B------:R-:W-:-:S04]  /*5580*/  UIMAD UR36, UR4, -0x3, UR36 ;  /* 0xfffffffd042478a4 */ /* 0x000fc8000f8e0224 */
[----:B------:R-:W-:Y:S08]  /*5590*/  @P0 BRA `(.L_x_102) ;  /* 0xffffffc000740947 */ /* 0x000ff0000383ffff */
[----:B------:R-:W-:Y:S05]  /*55a0*/  EXIT ;  /* 0x000000000000794d */ /* 0x000fea0003800000 */
.L_x_17:
[----:B------:R-:W-:-:S08]  /*55b0*/  ISETP.NE.AND P0, PT, R14, RZ, PT ;  /* 0x000000ff0e00720c */ /* 0x000fd00003f05270 */
[----:B0-----:R-:W0:-:S00]  /*55c0*/  USETMAXREG.DEALLOC.CTAPOOL 0x28 ;  /* 0x00000028000079c8 */ /* 0x001e0000080e0500 */
[----:B------:R-:W-:Y:S05]  /*55d0*/  @P0 EXIT ;  /* 0x000000000000094d */ /* 0x000fea0003800000 */
[----:B0-----:R-:W-:Y:S01]  /*55e0*/  LOP3.LUT P0, RZ, R3, 0xff, RZ, 0xc0, !PT ;  /* 0x000000ff03ff7812 */ /* 0x001fe2000780c0ff */
[----:B------:R-:W-:Y:S02]  /*55f0*/  IMAD.MOV.U32 R3, RZ, RZ, 0x1 ;  /* 0x00000001ff037424 */ /* 0x000fe400078e00ff */
[----:B------:R-:W-:-:S10]  /*5600*/  IMAD.MOV.U32 R8, RZ, RZ, RZ ;  /* 0x000000ffff087224 */ /* 0x000fd400078e00ff */
[----:B------:R-:W-:Y:S05]  /*5610*/  @!P0 BRA `(.L_x_103) ;  /* 0x0000000c00b08947 */ /* 0x000fea0003800000 */
[----:B------:R-:W0:Y:S01]  /*5620*/  S2UR UR6, SR_CgaCtaId ;  /* 0x00000000000679c3 */ /* 0x000e220000008800 */
[----:B------:R-:W-:Y:S01]  /*5630*/  LOP3.LUT P0, RZ, R4, 0x1f, RZ, 0xc0, !PT ;  /* 0x0000001f04ff7812 */ /* 0x000fe2000780c0ff */
[----:B------:R-:W-:Y:S01]  /*5640*/  ULDC UR21, c[0x0][0x658] ;  /* 0x0001960000157ab9 */ /* 0x000fe20000000800 */
[----:B------:R-:W-:Y:S01]  /*5650*/  UMOV UR4, 0xffffffff ;  /* 0xffffffff00047882 */ /* 0x000fe20000000000 */
[----:B------:R-:W-:Y:S01]  /*5660*/  BSSY B0, `(.L_x_103) ;  /* 0x00000e7000007945 */ /* 0x000fe20003800000 */
[----:B------:R-:W-:Y:S01]  /*5670*/  USHF.L.U32 UR4, UR4, UR21, URZ ;  /* 0x0000001504047299 */ /* 0x000fe2000800063f */
[C---:B------:R-:W-:Y:S01]  /*5680*/  ISETP.NE.AND P2, PT, R5.reuse, RZ, PT ;  /* 0x000000ff0500720c */ /* 0x040fe20003f45270 */
[----:B------:R-:W-:Y:S01]  /*5690*/  IMAD.MOV.U32 R10, RZ, RZ, 0x1 ;  /* 0x00000001ff0a7424 */ /* 0x000fe200078e00ff */
[----:B------:R-:W-:Y:S01]  /*56a0*/  ISETP.NE.OR P0, PT, R5, RZ, !P0 ;  /* 0x000000ff0500720c */ /* 0x000fe20004705670 */
[----:B------:R-:W-:Y:S01]  /*56b0*/  IMAD.MOV.U32 R3, RZ, RZ, 0x1 ;  /* 0x00000001ff037424 */ /* 0x000fe200078e00ff */
[----:B------:R-:W-:Y:S01]  /*56c0*/  LOP3.LUT R9, R23, 0x2, RZ, 0xfc, !PT ;  /* 0x0000000217097812 */ /* 0x000fe200078efcff */
[----:B------:R-:W-:Y:S01]  /*56d0*/  IMAD.MOV.U32 R8, RZ, RZ, RZ ;  /* 0x000000ffff087224 */ /* 0x000fe200078e00ff */
[----:B------:R-:W-:Y:S01]  /*56e0*/  ULDC UR13, c[0x0][0x600] ;  /* 0x00018000000d7ab9 */ /* 0x000fe20000000800 */
[----:B------:R-:W-:Y:S01]  /*56f0*/  UMOV UR5, 0x1 ;  /* 0x0000000100057882 */ /* 0x000fe20000000000 */
[----:B------:R-:W-:-:S02]  /*5700*/  UIADD3 UR30, UR37, 0x1, URZ ;  /* 0x00000001251e7890 */ /* 0x000fc4000fffe03f */
[----:B------:R-:W-:Y:S02]  /*5710*/  UIADD3 UR13, UR13, -0x1, URZ ;  /* 0xffffffff0d0d7890 */ /* 0x000fe4000fffe03f */
[----:B------:R-:W-:Y:S02]  /*5720*/  USHF.L.U32 UR21, UR5, UR21, URZ ;  /* 0x0000001505157299 */ /* 0x000fe4000800063f */
[----:B------:R-:W-:Y:S01]  /*5730*/  ULOP3.LUT UR29, URZ, UR4, URZ, 0x33, !UPT ;  /* 0x000000043f1d7292 */ /* 0x000fe2000f8e333f */
[----:B------:R-:W-:Y:S01]  /*5740*/  ULDC.64 UR22, c[0x0][0x198] ;  /* 0x0000660000167ab9 */ /* 0x000fe20000000a00 */
[----:B0-----:R-:W-:-:S10]  /*5750*/  IMAD.U32 R11, RZ, RZ, UR6 ;  /* 0x00000006ff0b7e24 */ /* 0x001fd4000f8e00ff */
.L_x_115:
[----:B------:R-:W-:-:S03]  /*5760*/  UMOV UR4, 0xffffffff ;  /* 0xffffffff00047882 */ /* 0x000fc60000000000 */
[----:B------:R-:W-:Y:S05]  /*5770*/  BRA.DIV UR4, `(.L_x_104) ;  /* 0x0000001204507947 */ /* 0x000fea000b800000 */
[----:B------:R-:W-:-:S13]  /*5780*/  ELECT P6, URZ, PT ;  /* 0x00000000003f782f */ /* 0x000fda00038c0000 */
.L_x_127:
[----:B------:R-:W0:Y:S01]  /*5790*/  LDC R4, c[0x0][0x28c] ;  /* 0x0000a300ff047b82 */ /* 0x000e220000000800 */
[----:B------:R-:W-:Y:S01]  /*57a0*/  BSSY B1, `(.L_x_105) ;  /* 0x000005e000017945 */ /* 0x000fe20003800000 */
[----:B0-----:R-:W-:-:S13]  /*57b0*/  ISETP.LT.OR P6, PT, R4, 0x1, !P6 ;  /* 0x000000010400780c */ /* 0x001fda00077c1670 */
[----:B------:R-:W-:Y:S05]  /*57c0*/  @P6 BRA `(.L_x_106) ;  /* 0x00000004006c6947 */ /* 0x000fea0003800000 */
[----:B------:R-:W-:Y:S02]  /*57d0*/  IMAD R11, R22, 0x2, R11 ;  /* 0x00000002160b7824 */ /* 0x000fe400078e020b */
[----:B------:R-:W-:Y:S02]  /*57e0*/  IMAD.SHL.U32 R18, R18, 0x40, RZ ;  /* 0x0000004012127824 */ /* 0x000fe400078e00ff */
[----:B------:R-:W-:Y:S02]  /*57f0*/  IMAD.MOV.U32 R15, RZ, RZ, RZ ;  /* 0x000000ffff0f7224 */ /* 0x000fe400078e00ff */
[----:B------:R-:W-:Y:S02]  /*5800*/  IMAD.U32 R20, RZ, RZ, UR30 ;  /* 0x0000001eff147e24 */ /* 0x000fe4000f8e00ff */
[----:B------:R-:W-:Y:S02]  /*5810*/  IMAD.MOV.U32 R4, RZ, RZ, R3 ;  /* 0x000000ffff047224 */ /* 0x000fe400078e0003 */
[----:B------:R-:W-:-:S02]  /*5820*/  IMAD.MOV.U32 R6, RZ, RZ, R8 ;  /* 0x000000ffff067224 */ /* 0x000fc400078e0008 */
[----:B------:R-:W-:-:S07]  /*5830*/  IMAD.SHL.U32 R12, R11, 0x20, RZ ;  /* 0x000000200b0c7824 */ /* 0x000fce00078e00ff */
.L_x_110:
[----:B------:R-:W0:Y:S01]  /*5840*/  S2UR UR4, SR_CgaCtaId ;  /* 0x00000000000479c3 */ /* 0x000e220000008800 */
[----:B------:R-:W-:Y:S02]  /*5850*/  MOV R14, 0x400 ;  /* 0x00000400000e7802 */ /* 0x000fe40000000f00 */
[----:B------:R-:W-:-:S05]  /*5860*/  SHF.L.U32 R5, R4, 0x1f, RZ ;  /* 0x0000001f04057819 */ /* 0x000fca00000006ff */
[----:B------:R-:W1:Y:S01]  /*5870*/  @!P2 LDC R7, c[0x0][0x500] ;  /* 0x00014000ff07ab82 */ /* 0x000e620000000800 */
[----:B0-----:R-:W-:-:S05]  /*5880*/  IMAD.U32 R11, RZ, RZ, UR4 ;  /* 0x00000004ff0b7e24 */ /* 0x001fca000f8e00ff */
[----:B------:R-:W-:-:S05]  /*5890*/  LEA R13, R11, R14, 0x18 ;  /* 0x0000000e0b0d7211 */ /* 0x000fca00078ec0ff */
[----:B------:R-:W-:-:S04]  /*58a0*/  IMAD R14, R6, 0x8, R13 ;  /* 0x00000008060e7824 */ /* 0x000fc800078e020d */
[----:B------:R-:W0:Y:S02]  /*58b0*/  SYNCS.PHASECHK.TRANS64.TRYWAIT P1, [R14+URZ+0x18], R5 ;  /* 0x000018050e0075a7 */ /* 0x000e24000802017f */
[----:B01----:R-:W-:Y:S05]  /*58c0*/  @!P1 BRA `(.L_x_107) ;  /* 0x00000010001c9947 */ /* 0x003fea0003800000 */
.L_x_128:
[----:B0-----:R-:W-:Y:S01]  /*58d0*/  PRMT R5, R9, 0x9910, RZ ;  /* 0x0000991009057816 */ /* 0x001fe200000000ff */
[----:B------:R0:W-:Y:S03]  /*58e0*/  @!P2 SYNCS.ARRIVE.TRANS64 RZ, [R14+URZ], R7 ;  /* 0x000000070effa9a7 */ /* 0x0001e6000800003f */
[----:B------:R-:W-:-:S13]  /*58f0*/  ISETP.NE.AND P1, PT, R5, 0x2, PT ;  /* 0x000000020500780c */ /* 0x000fda0003f25270 */
[----:B0-----:R-:W-:Y:S05]  /*5900*/  @P1 BRA `(.L_x_108) ;  /* 0x0000000000041947 */ /* 0x001fea0003800000 */
[----:B------:R-:W-:Y:S01]  /*5910*/  BPT.TRAP 0x1 ;  /* 0x000000040000795c */ /* 0x000fe20000300000 */
.L_x_108:
[----:B------:R-:W-:Y:S05]  /*5920*/  @P0 BRA `(.L_x_109) ;  /* 0x0000000000040947 */ /* 0x000fea0003800000 */
[----:B------:R-:W-:Y:S01]  /*5930*/  BPT.TRAP 0x1 ;  /* 0x000000040000795c */ /* 0x000fe20000300000 */
.L_x_109:
[----:B------:R-:W-:Y:S01]  /*5940*/  IMAD R5, R6, 0x8, R11 ;  /* 0x0000000806057824 */ /* 0x000fe200078e020b */
[----:B------:R-:W-:Y:S01]  /*5950*/  R2UR UR10, R15 ;  /* 0x000000000f0a72ca */ /* 0x000fe200000e0000 */
[----:B------:R-:W-:Y:S01]  /*5960*/  UIADD3 UR14, UP0, UR22, 0xf0, URZ ;  /* 0x000000f0160e7890 */ /* 0x000fe2000ff1e03f */
[----:B------:R-:W-:Y:S01]  /*5970*/  R2UR UR9, R14 ;  /* 0x000000000e0972ca */ /* 0x000fe200000e0000 */
[----:B------:R-:W-:Y:S01]  /*5980*/  IMAD.SHL.U32 R5, R5, 0x400, RZ ;  /* 0x0000040005057824 */ /* 0x000fe200078e00ff */
[----:B------:R-:W-:Y:S01]  /*5990*/  R2UR UR11, R12 ;  /* 0x000000000c0b72ca */ /* 0x000fe200000e0000 */
[----:B------:R-:W-:Y:S01]  /*59a0*/  UIADD3.X UR15, URZ, UR23, URZ, UP0, !UPT ;  /* 0x000000173f0f7290 */ /* 0x000fe200087fe43f */
[----:B------:R-:W-:Y:S01]  /*59b0*/  R2UR UR12, R19 ;  /* 0x00000000130c72ca */ /* 0x000fe200000e0000 */
[--C-:B------:R-:W-:Y:S01]  /*59c0*/  IMAD R5, R5, 0x4, R13.reuse ;  /* 0x0000000405057824 */ /* 0x100fe200078e020d */
[----:B------:R-:W-:Y:S01]  /*59d0*/  R2UR UR35, R18 ;  /* 0x00000000122372ca */ /* 0x000fe200000e0000 */
[----:B------:R-:W-:Y:S01]  /*59e0*/  IMAD R13, R6, 0x8000, R13 ;  /* 0x00008000060d7824 */ /* 0x000fe200078e020d */
[----:B------:R-:W-:Y:S01]  /*59f0*/  UIADD3 UR4, UP1, UR22, 0x1f0, URZ ;  /* 0x000001f016047890 */ /* 0x000fe2000ff3e03f */
[----:B------:R-:W-:Y:S01]  /*5a00*/  VIADD R20, R20, 0xffffffff ;  /* 0xffffffff14147836 */ /* 0x000fe20000000000 */
[----:B------:R-:W-:Y:S01]  /*5a10*/  R2UR UR40, R5 ;  /* 0x00000000052872ca */ /* 0x000fe200000e0000 */
[----:B------:R-:W-:Y:S01]  /*5a20*/  UIADD3 UR58, UR10, 0x20, URZ ;  /* 0x000000200a3a7890 */ /* 0x000fe2000fffe03f */
[----:B------:R-:W-:Y:S01]  /*5a30*/  R2UR UR18, R13 ;  /* 0x000000000d1272ca */ /* 0x000fe200000e0000 */
[----:B------:R-:W-:Y:S01]  /*5a40*/  UIADD3 UR50, UR10, 0x40, URZ ;  /* 0x000000400a327890 */ /* 0x000fe2000fffe03f */
[----:B------:R-:W-:Y:S01]  /*5a50*/  ISETP.GT.AND P3, PT, R20, 0x1, PT ;  /* 0x000000011400780c */ /* 0x000fe20003f64270 */
[----:B------:R-:W-:Y:S01]  /*5a60*/  UIADD3 UR42, UR10, 0x60, URZ ;  /* 0x000000600a2a7890 */ /* 0x000fe2000fffe03f */
[----:B------:R-:W-:Y:S01]  /*5a70*/  VIADD R6, R6, 0x1 ;  /* 0x0000000106067836 */ /* 0x000fe20000000000 */
[----:B------:R-:W-:Y:S01]  /*5a80*/  UMOV UR31, 0x30000 ;  /* 0x00030000001f7882 */ /* 0x000fe20000000000 */
[----:B------:R-:W-:Y:S01]  /*5a90*/  UMOV UR6, 0x0 ;  /* 0x0000000000067882 */ /* 0x000fe20000000000 */
[----:B------:R-:W-:Y:S01]  /*5aa0*/  UMOV UR7, 0x10000000 ;  /* 0x1000000000077882 */ /* 0x000fe20000000000 */
[----:B------:R-:W-:Y:S01]  /*5ab0*/  UIADD3.X UR5, URZ, UR23, URZ, UP1, !UPT ;  /* 0x000000173f057290 */ /* 0x000fe20008ffe43f */
[C---:B------:R-:W-:Y:S01]  /*5ac0*/  ISETP.NE.AND P1, PT, R6.reuse, 0x3, PT ;  /* 0x000000030600780c */ /* 0x040fe20003f25270 */
[----:B------:R-:W-:Y:S01]  /*5ad0*/  UMOV UR57, UR9 ;  /* 0x0000000900397c82 */ /* 0x000fe20008000000 */
[----:B------:R-:W-:Y:S01]  /*5ae0*/  UIADD3 UR8, UR40, 0x100, URZ ;  /* 0x0000010028087890 */ /* 0x000fe2000fffe03f */
[----:B------:R-:W-:Y:S01]  /*5af0*/  VIADD R15, R15, 0x80 ;  /* 0x000000800f0f7836 */ /* 0x000fe20000000000 */
[----:B------:R-:W-:Y:S01]  /*5b00*/  UIADD3 UR56, UR40, 0x2100, URZ ;  /* 0x0000210028387890 */ /* 0x000fe2000fffe03f */
[----:B------:R-:W-:Y:S01]  /*5b10*/  SEL R5, RZ, 0x1, P1 ;  /* 0x00000001ff057807 */ /* 0x000fe20000800000 */
[----:B------:R-:W-:Y:S01]  /*5b20*/  UIADD3 UR48, UR40, 0x4100, URZ ;  /* 0x0000410028307890 */ /* 0x000fe2000fffe03f */
[----:B------:R-:W-:Y:S01]  /*5b30*/  SEL R6, R6, RZ, P1 ;  /* 0x000000ff06067207 */ /* 0x000fe20000800000 */
[----:B------:R-:W-:Y:S01]  /*5b40*/  UIADD3 UR40, UR40, 0x6100, URZ ;  /* 0x0000610028287890 */ /* 0x000fe2000fffe03f */
[----:B------:R-:W-:Y:S01]  /*5b50*/  LOP3.LUT R4, R4, R5, RZ, 0x3c, !PT ;  /* 0x0000000504047212 */ /* 0x000fe200078e3cff */
[----:B------:R-:W-:Y:S01]  /*5b60*/  UIADD3 UR32, UR18, 0x18100, URZ ;  /* 0x0001810012207890 */ /* 0x000fe2000fffe03f */
[----:B------:R0:W-:Y:S01]  /*5b70*/  UTMALDG.3D.MULTICAST [UR8], [UR14], UR31, desc[UR6] ;  /* 0x000006080e0073b4 */ /* 0x0001e2000801181f */
[----:B------:R-:W-:-:S02]  /*5b80*/  UIADD3 UR24, UR18, 0x1a100, URZ ;  /* 0x0001a10012187890 */ /* 0x000fc4000fffe03f */
[----:B------:R-:W-:Y:S01]  /*5b90*/  UIADD3 UR16, UR18, 0x1c100, URZ ;  /* 0x0001c10012107890 */ /* 0x000fe2000fffe03f */
[----:B------:R-:W-:Y:S01]  /*5ba0*/  UMOV UR59, UR11 ;  /* 0x0000000b003b7c82 */ /* 0x000fe20008000000 */
[----:B------:R-:W-:Y:S01]  /*5bb0*/  UMOV UR60, UR12 ;  /* 0x0000000c003c7c82 */ /* 0x000fe20008000000 */
[----:B------:R-:W-:Y:S01]  /*5bc0*/  UMOV UR49, UR9 ;  /* 0x0000000900317c82 */ /* 0x000fe20008000000 */
[----:B------:R-:W-:Y:S01]  /*5bd0*/  UMOV UR51, UR11 ;  /* 0x0000000b00337c82 */ /* 0x000fe20008000000 */
[----:B------:R-:W-:Y:S01]  /*5be0*/  UMOV UR52, UR12 ;  /* 0x0000000c00347c82 */ /* 0x000fe20008000000 */
[----:B------:R-:W-:Y:S01]  /*5bf0*/  UMOV UR41, UR9 ;  /* 0x0000000900297c82 */ /* 0x000fe20008000000 */
[----:B------:R-:W-:Y:S01]  /*5c00*/  UMOV UR44, UR12 ;  /* 0x0000000c002c7c82 */ /* 0x000fe20008000000 */
[----:B------:R-:W-:Y:S01]  /*5c10*/  UMOV UR43, UR11 ;  /* 0x0000000b002b7c82 */ /* 0x000fe20008000000 */
[----:B------:R1:W-:Y:S01]  /*5c20*/  UTMALDG.3D.MULTICAST [UR56], [UR14], UR31, desc[UR6] ;  /* 0x000006380e0073b4 */ /* 0x0003e2000801181f */
        /* <DEDUP_REMOVED lines=11> */
[----:B0-----:R-:W-:Y:S01]  /*5ce0*/  UIADD3 UR8, UR18, 0x1e100, URZ ;  /* 0x0001e10012087890 */ /* 0x001fe2000fffe03f */
[----:B------:R-:W-:Y:S01]  /*5cf0*/  UMOV UR11, UR35 ;  /* 0x00000023000b7c82 */ /* 0x000fe20008000000 */
[----:B------:R1:W-:Y:S01]  /*5d00*/  UTMALDG.3D.MULTICAST [UR40], [UR14], UR31, desc[UR6] ;  /* 0x000006280e0073b4 */ /* 0x0003e2000801181f */
[----:B------:R-:W-:Y:S01]  /*5d10*/  UMOV UR18, UR50 ;  /* 0x0000003200127c82 */ /* 0x000fe20008000000 */
[----:B------:R-:W-:Y:S01]  /*5d20*/  UMOV UR10, UR42 ;  /* 0x0000002a000a7c82 */ /* 0x000fe20008000000 */
[----:B------:R1:W-:Y:S01]  /*5d30*/  UTMALDG.3D [UR32], [UR4], desc[UR6] ;  /* 0x00000620040075b4 */ /* 0x0003e20008011000 */
[----:B------:R1:W-:Y:S01]  /*5d40*/  UTMALDG.3D [UR24], [UR4], desc[UR6] ;  /* 0x00000618040075b4 */ /* 0x0003e20008011000 */
[----:B------:R1:W-:Y:S02]  /*5d50*/  UTMALDG.3D [UR16], [UR4], desc[UR6] ;  /* 0x00000610040075b4 */ /* 0x0003e40008011000 */
[----:B------:R1:W-:Y:S02]  /*5d60*/  UTMALDG.3D [UR8], [UR4], desc[UR6] ;  /* 0x00000608040075b4 */ /* 0x0003e40008011000 */
[----:B-1----:R-:W-:Y:S05]  /*5d70*/  @P3 BRA `(.L_x_110) ;  /* 0xfffffff800b03947 */ /* 0x002fea000383ffff */
.L_x_106:
[----:B------:R-:W-:Y:S05]  /*5d80*/  BSYNC B1 ;  /* 0x0000000000017941 */ /* 0x000fea0003800000 */
.L_x_105:
[----:B------:R-:W3:Y:S01]  /*5d90*/  LDL.64 R24, [R1] ;  /* 0x0000000001187983 */ /* 0x000ee20000100a00 */
[----:B------:R-:W-:Y:S01]  /*5da0*/  LOP3.LUT P4, RZ, R10, 0xff, RZ, 0xc0, !PT ;  /* 0x000000ff0aff7812 */ /* 0x000fe2000788c0ff */
[----:B------:R-:W-:Y:S01]  /*5db0*/  VIADD R7, R8, UR37 ;  /* 0x0000002508077c36 */ /* 0x000fe20008000000 */
[----:B------:R-:W-:Y:S01]  /*5dc0*/  ULDC.64 UR4, c[0x0][0x650] ;  /* 0x0001940000047ab9 */ /* 0x000fe20000000a00 */
[----:B------:R-:W-:Y:S01]  /*5dd0*/  IMAD.U32 R8, RZ, RZ, UR37 ;  /* 0x00000025ff087e24 */ /* 0x000fe2000f8e00ff */
[----:B------:R-:W-:Y:S01]  /*5de0*/  UISETP.GE.U32.AND UP0, UPT, UR37, 0x3, UPT ;  /* 0x000000032500788c */ /* 0x000fe2000bf06070 */
[----:B------:R-:W-:Y:S01]  /*5df0*/  BSSY B1, `(.L_x_111) ;  /* 0x000006b000017945 */ /* 0x000fe20003800000 */
[----:B------:R-:W-:Y:S01]  /*5e00*/  ISETP.GT.U32.AND P1, PT, R7, 0x2, PT ;  /* 0x000000020700780c */ /* 0x000fe20003f24070 */
[----:B------:R-:W-:Y:S01]  /*5e10*/  IMAD.MOV.U32 R22, RZ, RZ, -0x1 ;  /* 0xffffffffff167424 */ /* 0x000fe200078e00ff */
[----:B------:R-:W-:Y:S01]  /*5e20*/  PRMT R10, RZ, 0x7610, R10 ;  /* 0x00007610ff0a7816 */ /* 0x000fe2000000000a */
[----:B------:R-:W-:Y:S01]  /*5e30*/  IMAD.MOV.U32 R18, RZ, RZ, -0x1 ;  /* 0xffffffffff127424 */ /* 0x000fe200078e00ff */
[----:B------:R-:W-:Y:S01]  /*5e40*/  ISETP.LT.U32.AND P1, PT, R8, 0x3, P1 ;  /* 0x000000030800780c */ /* 0x000fe20000f21070 */
[----:B------:R-:W-:Y:S01]  /*5e50*/  IMAD.MOV.U32 R19, RZ, RZ, -0x1 ;  /* 0xffffffffff137424 */ /* 0x000fe200078e00ff */
[----:B------:R-:W-:Y:S01]  /*5e60*/  PLOP3.LUT P3, PT, PT, PT, UP0, 0x80, 0x0 ;  /* 0x000000000000781c */ /* 0x000fe20003f6f008 */
[----:B------:R-:W0:Y:S01]  /*5e70*/  @P4 S2R R11, SR_CgaCtaId ;  /* 0x00000000000b4919 */ /* 0x000e220000008800 */
[----:B------:R-:W-:-:S04]  /*5e80*/  @P4 MOV R4, 0x400 ;  /* 0x0000040000044802 */ /* 0x000fc80000000f00 */
[----:B0-----:R-:W-:Y:S01]  /*5e90*/  @P4 LEA R6, R11, R4, 0x18 ;  /* 0x000000040b064211 */ /* 0x001fe200078ec0ff */
[----:B------:R-:W-:Y:S01]  /*5ea0*/  IMAD.WIDE.U32 R4, R7, -0x55555555, RZ ;  /* 0xaaaaaaab07047825 */ /* 0x000fe200078e00ff */
[----:B------:R-:W-:Y:S02]  /*5eb0*/  SEL R4, RZ, 0x1, !P1 ;  /* 0x00000001ff047807 */ /* 0x000fe40004800000 */
[----:B------:R0:W-:Y:S02]  /*5ec0*/  @P4 SYNCS.ARRIVE.TRANS64.A1T0 RZ, [R6+URZ+0x68], RZ ;  /* 0x000068ff06ff49a7 */ /* 0x0001e4000810003f */
[----:B------:R-:W-:Y:S02]  /*5ed0*/  LOP3.LUT R3, R3, R4, RZ, 0x3c, !PT ;  /* 0x0000000403037212 */ /* 0x000fe400078e3cff */
[----:B------:R-:W-:Y:S02]  /*5ee0*/  PRMT R4, RZ, 0x7610, R4 ;  /* 0x00007610ff047816 */ /* 0x000fe40000000004 */
[----:B0-----:R-:W-:-:S04]  /*5ef0*/  SHF.R.U32.HI R6, RZ, 0x1, R5 ;  /* 0x00000001ff067819 */ /* 0x001fc80000011605 */
[----:B------:R-:W-:Y:S01]  /*5f00*/  @P3 LOP3.LUT R3, R3, 0x1, R6, 0x78, !PT ;  /* 0x0000000103033812 */ /* 0x000fe200078e7806 */
[----:B------:R-:W-:Y:S01]  /*5f10*/  IMAD R8, R6, -0x3, R7 ;  /* 0xfffffffd06087824 */ /* 0x000fe200078e0207 */
[----:B---3--:R-:W-:-:S04]  /*5f20*/  IADD3 R16, P4, R16, R24, RZ ;  /* 0x0000001810107210 */ /* 0x008fc80007f9e0ff */
[----:B------:R-:W-:Y:S01]  /*5f30*/  ISETP.GE.U32.AND P1, PT, R16, UR4, PT ;  /* 0x0000000410007c0c */ /* 0x000fe2000bf26070 */
[----:B------:R-:W-:-:S05]  /*5f40*/  IMAD.X R17, R17, 0x1, R0, P4 ;  /* 0x0000000111117824 */ /* 0x000fca00020e0600 */
[----:B------:R-:W-:-:S13]  /*5f50*/  ISETP.GE.U32.AND.EX P1, PT, R17, UR5, PT, P1 ;  /* 0x0000000511007c0c */ /* 0x000fda000bf26110 */
[----:B------:R-:W-:Y:S05]  /*5f60*/  @P1 BRA `(.L_x_112) ;  /* 0x00000004004c1947 */ /* 0x000fea0003800000 */
[----:B------:R-:W0:Y:S01]  /*5f70*/  S2R R13, SR_CTAID.X ;  /* 0x00000000000d7919 */ /* 0x000e220000002500 */
[----:B------:R-:W-:Y:S01]  /*5f80*/  ULDC.64 UR4, c[0x0][0x628] ;  /* 0x00018a0000047ab9 */ /* 0x000fe20000000a00 */
[----:B------:R-:W1:Y:S01]  /*5f90*/  LDC R14, c[0x0][0x144] ;  /* 0x00005100ff0e7b82 */ /* 0x000e620000000800 */
[----:B------:R-:W-:Y:S01]  /*5fa0*/  ISETP.NE.U32.AND P1, PT, RZ, UR4, PT ;  /* 0x00000004ff007c0c */ /* 0x000fe2000bf25070 */
[----:B------:R-:W3:Y:S01]  /*5fb0*/  S2R R12, SR_CTAID.Y ;  /* 0x00000000000c7919 */ /* 0x000ee20000002600 */
[----:B------:R-:W-:Y:S01]  /*5fc0*/  ULDC UR7, c[0x0][0x630] ;  /* 0x00018c0000077ab9 */ /* 0x000fe20000000800 */
[----:B------:R-:W-:Y:S01]  /*5fd0*/  ULDC UR8, c[0x0][0x150] ;  /* 0x0000540000087ab9 */ /* 0x000fe20000000800 */
[----:B------:R-:W-:Y:S01]  /*5fe0*/  ISETP.NE.AND.EX P1, PT, RZ, UR5, PT, P1 ;  /* 0x00000005ff007c0c */ /* 0x000fe2000bf25310 */
[----:B------:R-:W-:Y:S02]  /*5ff0*/  IMAD.MOV.U32 R4, RZ, RZ, R16 ;  /* 0x000000ffff047224 */ /* 0x000fe400078e0010 */
[----:B------:R-:W-:Y:S01]  /*6000*/  IMAD.MOV.U32 R5, RZ, RZ, R17 ;  /* 0x000000ffff057224 */ /* 0x000fe200078e0011 */
[----:B0-----:R-:W-:-:S09]  /*6010*/  I2FP.F32.U32 R18, R13 ;  /* 0x0000000d00127245 */ /* 0x001fd20000201000 */
[----:B------:R-:W-:Y:S05]  /*6020*/  @!P1 BRA `(.L_x_113) ;  /* 0x0000000000289947 */ /* 0x000fea0003800000 */
[----:B------:R-:W-:Y:S02]  /*6030*/  ULDC UR6, c[0x0][0x634] ;  /* 0x00018d0000067ab9 */ /* 0x000fe40000000800 */
[----:B------:R-:W-:-:S05]  /*6040*/  IADD3 R5, P1, R16, UR6, RZ ;  /* 0x0000000610057c10 */ /* 0x000fca000ff3e0ff */
[----:B------:R-:W-:-:S04]  /*6050*/  IMAD.X R15, RZ, RZ, R17, P1 ;  /* 0x000000ffff0f7224 */ /* 0x000fc800008e0611 */
[----:B------:R-:W-:-:S04]  /*6060*/  IMAD.WIDE.U32 R6, R15, UR4, RZ ;  /* 0x000000040f067c25 */ /* 0x000fc8000f8e00ff */
[----:B------:R-:W-:-:S04]  /*6070*/  IMAD.WIDE.U32 R6, P1, R5, UR5, R6 ;  /* 0x0000000505067c25 */ /* 0x000fc8000f820006 */
[----:B------:R-:W-:-:S04]  /*6080*/  IMAD.WIDE.U32 R4, R5, UR4, RZ ;  /* 0x0000000405047c25 */ /* 0x000fc8000f8e00ff */
[----:B------:R-:W-:Y:S01]  /*6090*/  IMAD.MOV.U32 R4, RZ, RZ, R7 ;  /* 0x000000ffff047224 */ /* 0x000fe200078e0007 */
[----:B------:R-:W-:Y:S01]  /*60a0*/  IADD3 RZ, P3, R5, R6, RZ ;  /* 0x0000000605ff7210 */ /* 0x000fe20007f7e0ff */
[----:B------:R-:W-:-:S04]  /*60b0*/  IMAD.X R5, RZ, RZ, RZ, P1 ;  /* 0x000000ffff057224 */ /* 0x000fc800008e06ff */
[----:B------:R-:W-:-:S08]  /*60c0*/  IMAD.WIDE.U32.X R4, R15, UR5, R4, P3 ;  /* 0x000000050f047c25 */ /* 0x000fd000098e0404 */
.L_x_113:
[----:B------:R-:W-:Y:S01]  /*60d0*/  FMUL R18, R18, UR8 ;  /* 0x0000000812127c20 */ /* 0x000fe20008400000 */
[--C-:B------:R-:W-:Y:S01]  /*60e0*/  SHF.R.U64 R19, R4, UR7, R5.reuse ;  /* 0x0000000704137c19 */ /* 0x100fe20008001205 */
[----:B------:R-:W-:Y:S01]  /*60f0*/  ULDC.64 UR4, c[0x0][0x620] ;  /* 0x0001880000047ab9 */ /* 0x000fe20000000a00 */
[----:B------:R-:W-:Y:S01]  /*6100*/  SHF.R.U32.HI R4, RZ, UR7, R5 ;  /* 0x00000007ff047c19 */ /* 0x000fe20008011605 */
[----:B------:R-:W-:Y:S01]  /*6110*/  ULDC.64 UR6, c[0x0][0x640] ;  /* 0x0001900000067ab9 */ /* 0x000fe20000000a00 */
[----:B------:R-:W-:Y:S01]  /*6120*/  IADD3 R5, P1, RZ, -R19, RZ ;  /* 0x80000013ff057210 */ /* 0x000fe20007f3e0ff */
[----:B------:R-:W0:Y:S01]  /*6130*/  F2I.U32.TRUNC.NTZ R18, R18 ;  /* 0x0000001200127305 */ /* 0x000e22000020f000 */
[----:B------:R-:W4:Y:S03]  /*6140*/  LDC R15, c[0x0][0x148] ;  /* 0x00005200ff0f7b82 */ /* 0x000f260000000800 */
[----:B------:R-:W-:Y:S01]  /*6150*/  IMAD.X R4, RZ, RZ, ~R4, P1 ;  /* 0x000000ffff047224 */ /* 0x000fe200008e0e04 */
[----:B------:R-:W-:-:S03]  /*6160*/  ISETP.NE.U32.AND P1, PT, RZ, UR6, PT ;  /* 0x00000006ff007c0c */ /* 0x000fc6000bf25070 */
[----:B------:R-:W-:Y:S01]  /*6170*/  IMAD R4, R4, UR4, RZ ;  /* 0x0000000404047c24 */ /* 0x000fe2000f8e02ff */
[----:B------:R-:W-:-:S03]  /*6180*/  ISETP.NE.AND.EX P1, PT, RZ, UR7, PT, P1 ;  /* 0x00000007ff007c0c */ /* 0x000fc6000bf25310 */
[C---:B------:R-:W-:Y:S01]  /*6190*/  IMAD R7, R5.reuse, UR5, R4 ;  /* 0x0000000505077c24 */ /* 0x040fe2000f8e0204 */
[----:B------:R-:W-:Y:S01]  /*61a0*/  ULDC UR5, c[0x0][0x154] ;  /* 0x0000550000057ab9 */ /* 0x000fe20000000800 */
[----:B------:R-:W-:Y:S01]  /*61b0*/  IMAD.WIDE.U32 R4, R5, UR4, R16 ;  /* 0x0000000405047c25 */ /* 0x000fe2000f8e0010 */
[----:B------:R-:W-:-:S03]  /*61c0*/  ULDC UR4, c[0x0][0x618] ;  /* 0x0001860000047ab9 */ /* 0x000fc60000000800 */
[----:B0-----:R-:W-:Y:S02]  /*61d0*/  IMAD.MOV R6, RZ, RZ, -R18 ;  /* 0x000000ffff067224 */ /* 0x001fe400078e0a12 */
[----:B------:R-:W-:Y:S02]  /*61e0*/  IMAD.IADD R5, R5, 0x1, R7 ;  /* 0x0000000105057824 */ /* 0x000fe400078e0207 */
[----:B-1----:R-:W-:Y:S01]  /*61f0*/  IMAD R13, R14, R6, R13 ;  /* 0x000000060e0d7224 */ /* 0x002fe200078e020d */
[----:B---3--:R-:W-:Y:S02]  /*6200*/  I2FP.F32.U32 R6, R12 ;  /* 0x0000000c00067245 */ /* 0x008fe40000201000 */
[--C-:B------:R-:W-:Y:S02]  /*6210*/  SHF.R.U64 R14, R4, UR4, R5.reuse ;  /* 0x00000004040e7c19 */ /* 0x100fe40008001205 */
[----:B------:R-:W-:Y:S01]  /*6220*/  SHF.R.U32.HI R5, RZ, UR4, R5 ;  /* 0x00000004ff057c19 */ /* 0x000fe20008011605 */
[----:B------:R-:W-:Y:S01]  /*6230*/  FMUL R6, R6, UR5 ;  /* 0x0000000506067c20 */ /* 0x000fe20008400000 */
[----:B------:R-:W-:-:S02]  /*6240*/  ULDC UR4, c[0x0][0x608] ;  /* 0x0001820000047ab9 */ /* 0x000fc40000000800 */
[--C-:B------:R-:W-:Y:S01]  /*6250*/  SHF.R.U64 R20, R14, UR4, R5.reuse ;  /* 0x000000040e147c19 */ /* 0x100fe20008001205 */
[----:B------:R0:W1:Y:S01]  /*6260*/  F2I.U32.TRUNC.NTZ R21, R6 ;  /* 0x0000000600157305 */ /* 0x000062000020f000 */
[----:B------:R-:W-:Y:S01]  /*6270*/  SHF.R.U32.HI R5, RZ, UR4, R5 ;  /* 0x00000004ff057c19 */ /* 0x000fe20008011605 */
[----:B------:R-:W-:-:S03]  /*6280*/  ULDC UR4, c[0x0][0x658] ;  /* 0x0001960000047ab9 */ /* 0x000fc60000000800 */
[--C-:B------:R-:W-:Y:S02]  /*6290*/  SHF.R.U64 R18, R20, UR4, R5.reuse ;  /* 0x0000000414127c19 */ /* 0x100fe40008001205 */
[----:B------:R-:W-:-:S03]  /*62a0*/  SHF.R.U32.HI R25, RZ, UR4, R5 ;  /* 0x00000004ff197c19 */ /* 0x000fc60008011605 */
[----:B------:R-:W-:Y:S02]  /*62b0*/  IMAD.MOV.U32 R4, RZ, RZ, R18 ;  /* 0x000000ffff047224 */ /* 0x000fe400078e0012 */
[----:B------:R-:W-:Y:S01]  /*62c0*/  IMAD.MOV.U32 R5, RZ, RZ, R25 ;  /* 0x000000ffff057224 */ /* 0x000fe200078e0019 */
[----:B0-----:R-:W-:Y:S06]  /*62d0*/  @!P1 BRA `(.L_x_114) ;  /* 0x0000000000289947 */ /* 0x001fec0003800000 */
        /* <DEDUP_REMOVED lines=10> */
.L_x_114:
[----:B------:R-:W-:Y:S01]  /*6380*/  ISETP.NE.AND P1, PT, R2, 0x1, PT ;  /* 0x000000010200780c */ /* 0x000fe20003f25270 */
[----:B------:R-:W-:Y:S01]  /*6390*/  ULDC UR4, c[0x0][0x648] ;  /* 0x0001920000047ab9 */ /* 0x000fe20000000800 */
[----:B------:R-:W-:Y:S01]  /*63a0*/  LOP3.LUT R20, R20, UR29, RZ, 0xc0, !PT ;  /* 0x0000001d14147c12 */ /* 0x000fe2000f8ec0ff */
[----:B-1----:R-:W-:Y:S01]  /*63b0*/  IMAD.MOV R21, RZ, RZ, -R21 ;  /* 0x000000ffff157224 */ /* 0x002fe200078e0a15 */
[----:B------:R-:W-:Y:S01]  /*63c0*/  SHF.R.U64 R5, R4, UR4, R5 ;  /* 0x0000000404057c19 */ /* 0x000fe20008001205 */
[----:B------:R-:W-:Y:S01]  /*63d0*/  ULDC UR4, c[0x0][0x638] ;  /* 0x00018e0000047ab9 */ /* 0x000fe20000000800 */
[----:B------:R-:W-:Y:S01]  /*63e0*/  ULDC UR5, c[0x0][0x610] ;  /* 0x0001840000057ab9 */ /* 0x000fe20000000800 */
[----:B------:R-:W-:Y:S02]  /*63f0*/  IMAD.MOV.U32 R4, RZ, RZ, 0x1 ;  /* 0x00000001ff047424 */ /* 0x000fe400078e00ff */
[----:B------:R-:W-:Y:S02]  /*6400*/  IMAD.MOV R7, RZ, RZ, -R5 ;  /* 0x000000ffff077224 */ /* 0x000fe400078e0a05 */
[----:B------:R-:W-:Y:S01]  /*6410*/  IMAD R20, R5, UR21, R20 ;  /* 0x0000001505147c24 */ /* 0x000fe2000f8e0214 */
[----:B------:R-:W-:Y:S01]  /*6420*/  LOP3.LUT R5, R14, UR13, RZ, 0xc0, !PT ;  /* 0x0000000d0e057c12 */ /* 0x000fe2000f8ec0ff */
[----:B----4-:R-:W-:-:S02]  /*6430*/  @P1 IMAD R13, R15, R21, R12 ;  /* 0x000000150f0d1224 */ /* 0x010fc400078e020c */
[----:B------:R-:W-:Y:S01]  /*6440*/  IMAD R18, R7, UR4, R18 ;  /* 0x0000000407127c24 */ /* 0x000fe2000f8e0212 */
[----:B------:R-:W-:Y:S01]  /*6450*/  ULDC UR4, c[0x0][0x600] ;  /* 0x0001800000047ab9 */ /* 0x000fe20000000800 */
[----:B------:R-:W-:Y:S02]  /*6460*/  IMAD R13, R20, UR5, R13 ;  /* 0x00000005140d7c24 */ /* 0x000fe4000f8e020d */
[----:B------:R-:W-:-:S05]  /*6470*/  IMAD R22, R18, UR4, R5 ;  /* 0x0000000412167c24 */ /* 0x000fca000f8e0205 */
[----:B------:R-:W-:Y:S02]  /*6480*/  SEL R18, R22, R13, !P1 ;  /* 0x0000000d16127207 */ /* 0x000fe40004800000 */
[----:B------:R-:W-:-:S07]  /*6490*/  SEL R22, R13, R22, !P1 ;  /* 0x000000160d167207 */ /* 0x000fce0004800000 */
.L_x_112:
[----:B------:R-:W-:Y:S05]  /*64a0*/  BSYNC B1 ;  /* 0x0000000000017941 */ /* 0x000fea0003800000 */
.L_x_111:
[----:B------:R-:W-:-:S13]  /*64b0*/  LOP3.LUT P1, RZ, R4, 0xff, RZ, 0xc0, !PT ;  /* 0x000000ff04ff7812 */ /* 0x000fda000782c0ff */
[----:B------:R-:W-:Y:S05]  /*64c0*/  @P1 BRA `(.L_x_115) ;  /* 0xfffffff000a41947 */ /* 0x000fea000383ffff */
[----:B------:R-:W-:Y:S05]  /*64d0*/  BSYNC B0 ;  /* 0x0000000000007941 */ /* 0x000fea0003800000 */
.L_x_103:
[----:B------:R-:W-:-:S03]  /*64e0*/  UMOV UR4, 0xffffffff ;  /* 0xffffffff00047882 */ /* 0x000fc60000000000 */
[----:B------:R-:W-:Y:S05]  /*64f0*/  BRA.DIV UR4, `(.L_x_116) ;  /* 0x0000000604247947 */ /* 0x000fea000b800000 */
[----:B------:R-:W-:-:S13]  /*6500*/  ELECT P6, URZ, PT ;  /* 0x00000000003f782f */ /* 0x000fda00038c0000 */
.L_x_131:
[----:B------:R-:W-:Y:S04]  /*6510*/  BSSY B0, `(.L_x_117) ;  /* 0x0000022000007945 */ /* 0x000fe80003800000 */
[----:B------:R-:W-:Y:S05]  /*6520*/  @!P6 BRA `(.L_x_118) ;  /* 0x000000000080e947 */ /* 0x000fea0003800000 */
[----:B------:R-:W-:-:S04]  /*6530*/  LOP3.LUT R23, R23, 0x2, RZ, 0xfc, !PT ;  /* 0x0000000217177812 */ /* 0x000fc800078efcff */
[----:B------:R-:W-:-:S13]  /*6540*/  ISETP.NE.AND P0, PT, R23, 0x3, PT ;  /* 0x000000031700780c */ /* 0x000fda0003f05270 */
[----:B------:R-:W-:Y:S05]  /*6550*/  @!P0 BRA `(.L_x_119) ;  /* 0x0000000000048947 */ /* 0x000fea0003800000 */
[----:B------:R-:W-:Y:S01]  /*6560*/  BPT.TRAP 0x1 ;  /* 0x000000040000795c */ /* 0x000fe20000300000 */
.L_x_119:
[----:B------:R-:W0:Y:S01]  /*6570*/  S2R R5, SR_CgaCtaId ;  /* 0x0000000000057919 */ /* 0x000e220000008800 */
[----:B------:R-:W-:Y:S02]  /*6580*/  MOV R0, 0x400 ;  /* 0x0000040000007802 */ /* 0x000fe40000000f00 */
[----:B------:R-:W-:Y:S02]  /*6590*/  SHF.L.U32 R2, R3, 0x1f, RZ ;  /* 0x0000001f03027819 */ /* 0x000fe400000006ff */
[----:B0-----:R-:W-:-:S05]  /*65a0*/  LEA R5, R5, R0, 0x18 ;  /* 0x0000000005057211 */ /* 0x001fca00078ec0ff */
[----:B------:R-:W-:-:S04]  /*65b0*/  VIADD R5, R5, 0x18 ;  /* 0x0000001805057836 */ /* 0x000fc80000000000 */
[C---:B------:R-:W-:Y:S02]  /*65c0*/  IMAD R7, R8.reuse, 0x8, R5 ;  /* 0x0000000808077824 */ /* 0x040fe400078e0205 */
[----:B------:R-:W-:Y:S02]  /*65d0*/  VIADD R8, R8, 0x1 ;  /* 0x0000000108087836 */ /* 0x000fe40000000000 */
[----:B------:R-:W0:Y:S03]  /*65e0*/  SYNCS.PHASECHK.TRANS64.TRYWAIT P0, [R7+URZ], R2 ;  /* 0x00000002070075a7 */ /* 0x000e26000800017f */
[----:B------:R-:W-:-:S04]  /*65f0*/  ISETP.NE.AND P1, PT, R8, 0x3, PT ;  /* 0x000000030800780c */ /* 0x000fc80003f25270 */
[----:B------:R-:W-:Y:S02]  /*6600*/  SEL R0, RZ, 0x1, P1 ;  /* 0x00000001ff007807 */ /* 0x000fe40000800000 */
[----:B------:R-:W-:Y:S02]  /*6610*/  SEL R8, R8, RZ, P1 ;  /* 0x000000ff08087207 */ /* 0x000fe40000800000 */
[----:B------:R-:W-:-:S03]  /*6620*/  LOP3.LUT R9, R3, R0, RZ, 0x3c, !PT ;  /* 0x0000000003097212 */ /* 0x000fc600078e3cff */
[----:B------:R-:W-:Y:S01]  /*6630*/  IMAD R4, R8, 0x8, R5 ;  /* 0x0000000808047824 */ /* 0x000fe200078e0205 */
[----:B------:R-:W-:Y:S01]  /*6640*/  SHF.L.U32 R3, R9, 0x1f, RZ ;  /* 0x0000001f09037819 */ /* 0x000fe200000006ff */
[----:B0-----:R-:W-:Y:S06]  /*6650*/  @!P0 BRA `(.L_x_120) ;  /* 0x0000000000ec8947 */ /* 0x001fec0003800000 */
.L_x_132:
[----:B------:R-:W1:Y:S01]  /*6660*/  SYNCS.PHASECHK.TRANS64.TRYWAIT P0, [R4+URZ], R3 ;  /* 0x00000003040075a7 */ /* 0x000e62000800017f */
[----:B------:R-:W-:-:S05]  /*6670*/  VIADD R0, R8, 0x1 ;  /* 0x0000000108007836 */ /* 0x000fca0000000000 */
[----:B------:R-:W-:-:S04]  /*6680*/  ISETP.NE.AND P1, PT, R0, 0x3, PT ;  /* 0x000000030000780c */ /* 0x000fc80003f25270 */
[----:B0-----:R-:W-:Y:S02]  /*6690*/  SEL R2, RZ, 0x1, P1 ;  /* 0x00000001ff027807 */ /* 0x001fe40000800000 */
[----:B------:R-:W-:Y:S02]  /*66a0*/  SEL R0, R0, RZ, P1 ;  /* 0x000000ff00007207 */ /* 0x000fe40000800000 */
[----:B------:R-:W-:Y:S01]  /*66b0*/  LOP3.LUT R2, R9, R2, RZ, 0x3c, !PT ;  /* 0x0000000209027212 */ /* 0x000fe200078e3cff */
[----:B-1----:R-:W-:Y:S06]  /*66c0*/  @!P0 BRA `(.L_x_121) ;  /* 0x0000000000e48947 */ /* 0x002fec0003800000 */
.L_x_133:
[----:B------:R-:W-:Y:S01]  /*66d0*/  IMAD R5, R0, 0x8, R5 ;  /* 0x0000000800057824 */ /* 0x000fe200078e0205 */
[----:B------:R-:W-:-:S07]  /*66e0*/  SHF.L.U32 R0, R2, 0x1f, RZ ;  /* 0x0000001f02007819 */ /* 0x000fce00000006ff */
.L_x_122:
[----:B-1----:R1:W3:Y:S02]  /*66f0*/  SYNCS.PHASECHK.TRANS64.TRYWAIT P0, [R5+URZ], R0 ;  /* 0x00000000050075a7 */ /* 0x0022e4000800017f */
[----:B---3--:R-:W-:Y:S05]  /*6700*/  @!P0 NANOSLEEP.SYNCS 0x989680 ;  /* 0x009896800000895d */ /* 0x008fea0003900000 */
[----:B------:R-:W3:Y:S02]  /*6710*/  @!P0 SYNCS.PHASECHK.TRANS64 P0, [R5+URZ], R0 ;  /* 0x00000000050085a7 */ /* 0x000ee4000800007f */
[----:B---3--:R-:W-:Y:S05]  /*6720*/  @!P0 BRA `(.L_x_122) ;  /* 0xfffffffc00f08947 */ /* 0x008fea000383ffff */
.L_x_118:
[----:B------:R-:W-:Y:S05]  /*6730*/  BSYNC B0 ;  /* 0x0000000000007941 */ /* 0x000fea0003800000 */
.L_x_117:
[----:B------:R-:W-:Y:S05]  /*6740*/  EXIT ;  /* 0x000000000000794d */ /* 0x000fea0003800000 */
.L_x_19:
[----:B0-----:R-:W-:-:S04]  /*6750*/  IMAD.U32 R3, RZ, RZ, UR43 ;  /* 0x0000002bff037e24 */ /* 0x001fc8000f8e00ff */
[----:B------:R0:W1:Y:S03]  /*6760*/  SYNCS.PHASECHK.TRANS64.TRYWAIT P0, [R3+URZ+-0x8], R0 ;  /* 0xfffff800030075a7 */ /* 0x000066000800017f */
[----:B-1----:R-:W-:Y:S05]  /*6770*/  @!P0 NANOSLEEP.SYNCS 0x989680 ;  /* 0x009896800000895d */ /* 0x002fea0003900000 */
[----:B------:R-:W1:Y:S02]  /*6780*/  @!P0 SYNCS.PHASECHK.TRANS64 P0, [R3+URZ+-0x8], R0 ;  /* 0xfffff800030085a7 */ /* 0x000e64000800007f */
[----:B-1----:R-:W-:Y:S05]  /*6790*/  @!P0 BRA `(.L_x_19) ;  /* 0xfffffffc00ec8947 */ /* 0x002fea000383ffff */
[----:B------:R-:W-:Y:S05]  /*67a0*/  BRA `(.L_x_123) ;  /* 0xffffffac00fc7947 */ /* 0x000fea000383ffff */
.L_x_24:
[----:B-1----:R1:W2:Y:S02]  /*67b0*/  SYNCS.PHASECHK.TRANS64.TRYWAIT P1, [R3+URZ], R0 ;  /* 0x00000000030075a7 */ /* 0x0022a4000802017f */
[----:B--2---:R-:W-:Y:S05]  /*67c0*/  @!P1 NANOSLEEP.SYNCS 0x989680 ;  /* 0x009896800000995d */ /* 0x004fea0003900000 */
[----:B------:R-:W2:Y:S02]  /*67d0*/  @!P1 SYNCS.PHASECHK.TRANS64 P1, [R3+URZ], R0 ;  /* 0x00000000030095a7 */ /* 0x000ea4000802007f */
[----:B--2---:R-:W-:Y:S05]  /*67e0*/  @!P1 BRA `(.L_x_24) ;  /* 0xfffffffc00f09947 */ /* 0x004fea000383ffff */
[----:B------:R-:W-:Y:S05]  /*67f0*/  BRA `(.L_x_23) ;  /* 0xffffffb000687947 */ /* 0x000fea000383ffff */
.L_x_29:
[----:B-1----:R-:W-:-:S04]  /*6800*/  IMAD.U32 R5, RZ, RZ, UR5 ;  /* 0x00000005ff057e24 */ /* 0x002fc8000f8e00ff */
[----:B------:R1:W2:Y:S03]  /*6810*/  SYNCS.PHASECHK.TRANS64.TRYWAIT P1, [R5+URZ], R4 ;  /* 0x00000004050075a7 */ /* 0x0002a6000802017f */
[----:B--2---:R-:W-:Y:S05]  /*6820*/  @!P1 NANOSLEEP.SYNCS 0x989680 ;  /* 0x009896800000995d */ /* 0x004fea0003900000 */
[----:B------:R-:W2:Y:S02]  /*6830*/  @!P1 SYNCS.PHASECHK.TRANS64 P1, [R5+URZ], R4 ;  /* 0x00000004050095a7 */ /* 0x000ea4000802007f */
[----:B--2---:R-:W-:Y:S05]  /*6840*/  @!P1 BRA `(.L_x_29) ;  /* 0xfffffffc00ec9947 */ /* 0x004fea000383ffff */
[----:B------:R-:W-:Y:S05]  /*6850*/  BRA `(.L_x_28) ;  /* 0xffffffb800707947 */ /* 0x000fea000383ffff */
.L_x_35:
[----:B0-----:R-:W-:-:S04]  /*6860*/  IMAD.U32 R3, RZ, RZ, UR43 ;  /* 0x0000002bff037e24 */ /* 0x001fc8000f8e00ff */
[----:B------:R0:W1:Y:S03]  /*6870*/  SYNCS.PHASECHK.TRANS64.TRYWAIT P0, [R3+URZ+0x8], R0 ;  /* 0x00000800030075a7 */ /* 0x000066000800017f */
[----:B-1----:R-:W-:Y:S05]  /*6880*/  @!P0 NANOSLEEP.SYNCS 0x989680 ;  /* 0x009896800000895d */ /* 0x002fea0003900000 */
[----:B------:R-:W1:Y:S02]  /*6890*/  @!P0 SYNCS.PHASECHK.TRANS64 P0, [R3+URZ+0x8], R0 ;  /* 0x00000800030085a7 */ /* 0x000e64000800007f */
[----:B-1----:R-:W-:Y:S05]  /*68a0*/  @!P0 BRA `(.L_x_35) ;  /* 0xfffffffc00ec8947 */ /* 0x002fea000383ffff */
[----:B------:R-:W-:Y:S05]  /*68b0*/  BRA `(.L_x_124) ;  /* 0xffffffc400007947 */ /* 0x000fea000383ffff */
.L_x_104:
[----:B------:R-:W-:Y:S01]  /*68c0*/  BSSY B1, `(.L_x_125) ;  /* 0x0000006000017945 */ /* 0x000fe20003800000 */
[----:B------:R-:W-:-:S07]  /*68d0*/  IMAD.MOV.U32 R15, RZ, RZ, -0x1 ;  /* 0xffffffffff0f7424 */ /* 0x000fce00078e00ff */
[----:B--2--5:R-:W-:Y:S05]  /*68e0*/  WARPSYNC.COLLECTIVE R15, `(.L_x_126) ;  /* 0x000000000f0c7348 */ /* 0x024fea0003c00000 */
[----:B------:R-:W-:Y:S02]  /*68f0*/  ELECT P6, UR62, PT ;  /* 0x00000000003e782f */ /* 0x000fe400038c0000 */
[----:B------:R-:W-:Y:S01]  /*6900*/  MOV R14, UR62 ;  /* 0x0000003e000e7c02 */ /* 0x000fe20008000f00 */
[----:B--2--5:R-:W-:Y:S10]  /*6910*/  ENDCOLLECTIVE ;  /* 0x000000000000791b */ /* 0x024ff40003800000 */
.L_x_126:
[----:B------:R-:W-:Y:S05]  /*6920*/  BSYNC B1 ;  /* 0x0000000000017941 */ /* 0x000fea0003800000 */
.L_x_125:
[----:B------:R-:W-:Y:S05]  /*6930*/  BRA `(.L_x_127) ;  /* 0xffffffec00947947 */ /* 0x000fea000383ffff */
.L_x_107:
[----:B0-----:R0:W1:Y:S02]  /*6940*/  SYNCS.PHASECHK.TRANS64.TRYWAIT P1, [R14+URZ+0x18], R5 ;  /* 0x000018050e0075a7 */ /* 0x001064000802017f */
[----:B-1----:R-:W-:Y:S05]  /*6950*/  @!P1 NANOSLEEP.SYNCS 0x989680 ;  /* 0x009896800000995d */ /* 0x002fea0003900000 */
[----:B------:R-:W1:Y:S02]  /*6960*/  @!P1 SYNCS.PHASECHK.TRANS64 P1, [R14+URZ+0x18], R5 ;  /* 0x000018050e0095a7 */ /* 0x000e64000802007f */
[----:B-1----:R-:W-:Y:S05]  /*6970*/  @!P1 BRA `(.L_x_107) ;  /* 0xfffffffc00f09947 */ /* 0x002fea000383ffff */
[----:B------:R-:W-:Y:S05]  /*6980*/  BRA `(.L_x_128) ;  /* 0xffffffec00d07947 */ /* 0x000fea000383ffff */
.L_x_116:
[----:B------:R-:W-:Y:S01]  /*6990*/  BSSY B0, `(.L_x_129) ;  /* 0x0000006000007945 */ /* 0x000fe20003800000 */
[----:B------:R-:W-:-:S07]  /*69a0*/  IMAD.MOV.U32 R15, RZ, RZ, -0x1 ;  /* 0xffffffffff0f7424 */ /* 0x000fce00078e00ff */
[----:B--2--5:R-:W-:Y:S05]  /*69b0*/  WARPSYNC.COLLECTIVE R15, `(.L_x_130) ;  /* 0x000000000f0c7348 */ /* 0x024fea0003c00000 */
[----:B------:R-:W-:Y:S02]  /*69c0*/  ELECT P6, UR62, PT ;  /* 0x00000000003e782f */ /* 0x000fe400038c0000 */
[----:B------:R-:W-:Y:S01]  /*69d0*/  MOV R14, UR62 ;  /* 0x0000003e000e7c02 */ /* 0x000fe20008000f00 */
[----:B--2--5:R-:W-:Y:S10]  /*69e0*/  ENDCOLLECTIVE ;  /* 0x000000000000791b */ /* 0x024ff40003800000 */
.L_x_130:
[----:B------:R-:W-:Y:S05]  /*69f0*/  BSYNC B0 ;  /* 0x0000000000007941 */ /* 0x000fea0003800000 */
.L_x_129:
[----:B------:R-:W-:Y:S05]  /*6a00*/  BRA `(.L_x_131) ;  /* 0xfffffff800c07947 */ /* 0x000fea000383ffff */
.L_x_120:
[----:B0-----:R0:W1:Y:S02]  /*6a10*/  SYNCS.PHASECHK.TRANS64.TRYWAIT P0, [R7+URZ], R2 ;  /* 0x00000002070075a7 */ /* 0x001064000800017f */
[----:B-1----:R-:W-:Y:S05]  /*6a20*/  @!P0 NANOSLEEP.SYNCS 0x989680 ;  /* 0x009896800000895d */ /* 0x002fea0003900000 */
[----:B------:R-:W1:Y:S02]  /*6a30*/  @!P0 SYNCS.PHASECHK.TRANS64 P0, [R7+URZ], R2 ;  /* 0x00000002070085a7 */ /* 0x000e64000800007f */
[----:B-1----:R-:W-:Y:S05]  /*6a40*/  @!P0 BRA `(.L_x_120) ;  /* 0xfffffffc00f08947 */ /* 0x002fea000383ffff */
[----:B------:R-:W-:Y:S05]  /*6a50*/  BRA `(.L_x_132) ;  /* 0xfffffffc00007947 */ /* 0x000fea000383ffff */
.L_x_121:
[----:B0-----:R0:W1:Y:S02]  /*6a60*/  SYNCS.PHASECHK.TRANS64.TRYWAIT P0, [R4+URZ], R3 ;  /* 0x00000003040075a7 */ /* 0x001064000800017f */
[----:B-1----:R-:W-:Y:S05]  /*6a70*/  @!P0 NANOSLEEP.SYNCS 0x989680 ;  /* 0x009896800000895d */ /* 0x002fea0003900000 */
[----:B------:R-:W1:Y:S02]  /*6a80*/  @!P0 SYNCS.PHASECHK.TRANS64 P0, [R4+URZ], R3 ;  /* 0x00000003040085a7 */ /* 0x000e64000800007f */
[----:B-1----:R-:W-:Y:S05]  /*6a90*/  @!P0 BRA `(.L_x_121) ;  /* 0xfffffffc00f08947 */ /* 0x002fea000383ffff */
[----:B------:R-:W-:Y:S05]  /*6aa0*/  BRA `(.L_x_133) ;  /* 0xfffffffc00087947 */ /* 0x000fea000383ffff */
.L_x_134:
[----:B------:R-:W-:-:S00]  /*6ab0*/  BRA `(.L_x_134) ;  /* 0xfffffffc00fc7947 */ /* 0x000fc0000383ffff */
[----:B------:R-:W-:-:S00]  /*6ac0*/  NOP ;  /* 0x0000000000007918 */ /* 0x000fc00000000000 */
        /* <DEDUP_REMOVED lines=11> */
.L_x_135:


//--------------------- .nv.global.init           --------------------------
	.section	.nv.global.init,"aw",@progbits
.nv.global.init:
	.type		$str$22,@object
	.size		$str$22,($str$23 - $str$22)
$str$22:
        /*0000*/ 	.byte	0x6b, 0x5f, 0x74, 0x69, 0x6c, 0x65, 0x5f, 0x63, 0x6f, 0x75, 0x6e, 0x74, 0x20, 0x3e, 0x3d, 0x20
        /*0010*/ 	.byte	0x31, 0x00
	.type		$str$23,@object
	.size		$str$23,(__unnamed_1 - $str$23)
$str$23:
        /*0012*/ 	.byte	0x2f, 0x74, 0x6d, 0x70, 0x2f, 0x63, 0x75, 0x74, 0x6c, 0x61, 0x73, 0x73, 0x5f, 0x73, 0x77, 0x65
        /*0022*/ 	.byte	0x65, 0x70, 0x5f, 0x73, 0x72, 0x63, 0x2f, 0x69, 0x6e, 0x63, 0x6c, 0x75, 0x64, 0x65, 0x2f, 0x63
        /*0032*/ 	.byte	0x75, 0x74, 0x6c, 0x61, 0x73, 0x73, 0x2f, 0x67, 0x65, 0x6d, 0x6d, 0x2f, 0x63, 0x6f, 0x6c, 0x6c
        /*0042*/ 	.byte	0x65, 0x63, 0x74, 0x69, 0x76, 0x65, 0x2f, 0x73, 0x6d, 0x39, 0x30, 0x5f, 0x6d, 0x6d, 0x61, 0x5f
        /*0052*/ 	.byte	0x74, 0x6d, 0x61, 0x5f, 0x67, 0x6d, 0x6d, 0x61, 0x5f, 0x73, 0x73, 0x5f, 0x77, 0x61, 0x72, 0x70
        /*0062*/ 	.byte	0x73, 0x70, 0x65, 0x63, 0x69, 0x61, 0x6c, 0x69, 0x7a, 0x65, 0x64, 0x2e, 0x68, 0x70, 0x70, 0x00
	.type		__unnamed_1,@object
	.size		__unnamed_1,(.L_0 - __unnamed_1)
__unnamed_1:
        /*0072*/ 	.byte	0x76, 0x6f, 0x69, 0x64, 0x20, 0x63, 0x75, 0x74, 0x6c, 0x61, 0x73, 0x73, 0x3a, 0x3a, 0x67, 0x65
        /* <DEDUP_REMOVED lines=177> */
        /*0b92*/ 	.byte	0x79, 0x5d, 0x00
.L_0:


//--------------------- .nv.shared._ZN7cutlass13device_kernelINS_4gemm6kernel13GemmUniversalIN4cute5tupleIJiiiiEEENS1_10collective13CollectiveMmaINS1_34MainloopSm90TmaGmmaWarpSpecializedILi3ENS5_IJNS4_1CILi1EEENSA_ILi2EEESB_EEENS1_32KernelTmaWarpSpecializedPingpongEEENS5_IJNSA_ILi64EEESG_NSA_ILi128EEEEEENS_10tfloat32_tENS5_IJlSB_lEEESJ_SK_NS4_8TiledMMAINS4_8MMA_AtomIJNS4_4SM904GMMA29MMA_64x64x8_F32TF32TF32_SS_TNILNSO_7ScaleInE1ELSQ_1EEEEEENS4_6LayoutINS5_IJSB_SB_SB_EEENS5_IJNSA_ILi0EEESV_SV_EEEEENS5_IJNS4_10UnderscoreESY_SY_EEEEENS4_23SM90_TMA_LOAD_MULTICASTENS4_14ComposedLayoutINS4_7SwizzleILi3ELi4ELi3EEENS4_18smem_ptr_flag_bitsILi32EEENST_INS5_IJNSA_ILi8EEENSA_ILi32EEEEEENS5_IJS18_SB_EEEEEEEvNS4_8identityENS4_13SM90_TMA_LOADES1C_vS1D_EENS_8epilogue10collective6detail29Sm90TmaWarpSpecializedAdapterINS1H_15DefaultEpilogueISJ_SK_SK_NS1G_6thread17LinearCombinationISJ_Li1EffLNS1L_9ScaleType4KindE0ELNS_15FloatRoundStyleE2ESJ_EENS1_15EpilogueDefaultEEEEEvvEEEEvNT_6ParamsE --------------------------
	.section	.nv.shared._ZN7cutlass13device_kernelINS_4gemm6kernel13GemmUniversalIN4cute5tupleIJiiiiEEENS1_10collective13CollectiveMmaINS1_34MainloopSm90TmaGmmaWarpSpecializedILi3ENS5_IJNS4_1CILi1EEENSA_ILi2EEESB_EEENS1_32KernelTmaWarpSpecializedPingpongEEENS5_IJNSA_ILi64EEESG_NSA_ILi128EEEEEENS_10tfloat32_tENS5_IJlSB_lEEESJ_SK_NS4_8TiledMMAINS4_8MMA_AtomIJNS4_4SM904GMMA29MMA_64x64x8_F32TF32TF32_SS_TNILNSO_7ScaleInE1ELSQ_1EEEEEENS4_6LayoutINS5_IJSB_SB_SB_EEENS5_IJNSA_ILi0EEESV_SV_EEEEENS5_IJNS4_10UnderscoreESY_SY_EEEEENS4_23SM90_TMA_LOAD_MULTICASTENS4_14ComposedLayoutINS4_7SwizzleILi3ELi4ELi3EEENS4_18smem_ptr_flag_bitsILi32EEENST_INS5_IJNSA_ILi8EEENSA_ILi32EEEEEENS5_IJS18_SB_EEEEEEEvNS4_8identityENS4_13SM90_TMA_LOADES1C_vS1D_EENS_8epilogue10collective6detail29Sm90TmaWarpSpecializedAdapterINS1H_15DefaultEpilogueISJ_SK_SK_NS1G_6thread17LinearCombinationISJ_Li1EffLNS1L_9ScaleType4KindE0ELNS_15FloatRoundStyleE2ESJ_EENS1_15EpilogueDefaultEEEEEvvEEEEvNT_6ParamsE,"aw",@nobits
	.sectionflags	@""
	.align	16
	.zero		1024


//--------------------- .nv.shared.reserved.0     --------------------------
	.section	.nv.shared.reserved.0,"aw",@nobits
	.weak		__nv_reservedSMEM_offset_0_alias
	.size		__nv_reservedSMEM_offset_0_alias, 0, 0
	.other		__nv_reservedSMEM_offset_0_alias,@"STO_CUDA_RESERVED_SHARED STV_DEFAULT"
__nv_reservedSMEM_offset_0_alias:
	.zero		0


//--------------------- .nv.global                --------------------------
	.section	.nv.global,"aw",@nobits
.nv.global:
	.type		_ZN40_INTERNAL_ee505dc1_4_k_cu_a283448b_250494cute1_E,@object
	.size		_ZN40_INTERNAL_ee505dc1_4_k_cu_a283448b_250494cute1_E,(_ZN40_INTERNAL_ee505dc1_4_k_cu_a283448b_250494cuda3std3__45__cpo6cbeginE - _ZN40_INTERNAL_ee505dc1_4_k_cu_a283448b_250494cute1_E)
_ZN40_INTERNAL_ee505dc1_4_k_cu_a283448b_250494cute1_E:
	.zero		1
	.type		_ZN40_INTERNAL_ee505dc1_4_k_cu_a283448b_250494cuda3std3__45__cpo6cbeginE,@object
	.size		_ZN40_INTERNAL_ee505dc1_4_k_cu_a283448b_250494cuda3std3__45__cpo6cbeginE,(_ZN40_INTERNAL_ee505dc1_4_k_cu_a283448b_250494cuda3std3__48in_placeE - _ZN40_INTERNAL_ee505dc1_4_k_cu_a283448b_250494cuda3std3__45__cpo6cbeginE)
_ZN40_INTERNAL_ee505dc1_4_k_cu_a283448b_250494cuda3std3__45__cpo6cbeginE:
	.zero		1
	.type		_ZN40_INTERNAL_ee505dc1_4_k_cu_a283448b_250494cuda3std3__48in_placeE,@object
	.size		_ZN40_INTERNAL_ee505dc1_4_k_cu_a283448b_250494cuda3std3__48in_placeE,(_ZN40_INTERNAL_ee505dc1_4_k_cu_a283448b_250494cuda3std6ranges3__45__cpo9iter_moveE - _ZN40_INTERNAL_ee505dc1_4_k_cu_a283448b_250494cuda3std3__48in_placeE)
_ZN40_INTERNAL_ee505dc1_4_k_cu_a283448b_250494cuda3std3__48in_placeE:
	.zero		1
	.type		_ZN40_INTERNAL_ee505dc1_4_k_cu_a283448b_250494cuda3std6ranges3__45__cpo9iter_moveE,@object
	.size		_ZN40_INTERNAL_ee505dc1_4_k_cu_a283448b_250494cuda3std6ranges3__45__cpo9iter_moveE,(_ZN40_INTERNAL_ee505dc1_4_k_cu_a283448b_250494cuda3std3__45__cpo5beginE - _ZN40_INTERNAL_ee505dc1_4_k_cu_a283448b_250494cuda3std6ranges3__45__cpo9iter_moveE)
_ZN40_INTERNAL_ee505dc1_4_k_cu_a283448b_250494cuda3std6ranges3__45__cpo9iter_moveE:
	.zero		1
	.type		_ZN40_INTERNAL_ee505dc1_4_k_cu_a283448b_250494cuda3std3__45__cpo5beginE,@object
	.size		_ZN40_INTERNAL_ee505dc1_4_k_cu_a283448b_250494cuda3std3__45__cpo5beginE,(_ZN40_INTERNAL_ee505dc1_4_k_cu_a283448b_250494cuda3std3__442_GLOBAL__N__ee505dc1_4_k_cu_a283448b_250496ignoreE - _ZN40_INTERNAL_ee505dc1_4_k_cu_a283448b_250494cuda3std3__45__cpo5beginE)
_ZN40_INTERNAL_ee505dc1_4_k_cu_a283448b_250494cuda3std3__45__cpo5beginE:
	.zero		1
	.type		_ZN40_INTERNAL_ee505dc1_4_k_cu_a283448b_250494cuda3std3__442_GLOBAL__N__ee505dc1_4_k_cu_a283448b_250496ignoreE,@object
	.size		_ZN40_INTERNAL_ee505dc1_4_k_cu_a283448b_250494cuda3std3__442_GLOBAL__N__ee505dc1_4_k_cu_a283448b_250496ignoreE,(_ZN40_INTERNAL_ee505dc1_4_k_cu_a283448b_250494cute7productE - _ZN40_INTERNAL_ee505dc1_4_k_cu_a283448b_250494cuda3std3__442_GLOBAL__N__ee505dc1_4_k_cu_a283448b_250496ignoreE)
_ZN40_INTERNAL_ee505dc1_4_k_cu_a283448b_250494cuda3std3__442_GLOBAL__N__ee505dc1_4_k_cu_a283448b_250496ignoreE:
	.zero		1
	.type		_ZN40_INTERNAL_ee505dc1_4_k_cu_a283448b_250494cute7productE,@object
	.size		_ZN40_INTERNAL_ee505dc1_4_k_cu_a283448b_250494cute7productE,(_ZN40_INTERNAL_ee505dc1_4_k_cu_a283448b_250494cuda3std3__45__cpo3endE - _ZN40_INTERNAL_ee505dc1_4_k_cu_a283448b_250494cute7productE)
_ZN40_INTERNAL_ee505dc1_4_k_cu_a283448b_250494cute7productE:
	.zero		1
	.type		_ZN40_INTERNAL_ee505dc1_4_k_cu_a283448b_250494cuda3std3__45__cpo3endE,@object
	.size		_ZN40_INTERNAL_ee505dc1_4_k_cu_a283448b_250494cuda3std3__45__cpo3endE,(_ZN40_INTERNAL_ee505dc1_4_k_cu_a283448b_250494cuda3std3__419piecewise_constructE - _ZN40_INTERNAL_ee505dc1_4_k_cu_a283448b_250494cuda3std3__45__cpo3endE)
_ZN40_INTERNAL_ee505dc1_4_k_cu_a283448b_250494cuda3std3__45__cpo3endE:
	.zero		1
	.type		_ZN40_INTERNAL_ee505dc1_4_k_cu_a283448b_250494cuda3std3__419piecewise_constructE,@object
	.size		_ZN40_INTERNAL_ee505dc1_4_k_cu_a283448b_250494cuda3std3__419piecewise_constructE,(_ZN40_INTERNAL_ee505dc1_4_k_cu_a283448b_250494cuda3std3__45__cpo4cendE - _ZN40_INTERNAL_ee505dc1_4_k_cu_a283448b_250494cuda3std3__419piecewise_constructE)
_ZN40_INTERNAL_ee505dc1_4_k_cu_a283448b_250494cuda3std3__419piecewise_constructE:
	.zero		1
	.type		_ZN40_INTERNAL_ee505dc1_4_k_cu_a283448b_250494cuda3std3__45__cpo4cendE,@object
	.size		_ZN40_INTERNAL_ee505dc1_4_k_cu_a283448b_250494cuda3std3__45__cpo4cendE,(_ZN40_INTERNAL_ee505dc1_4_k_cu_a283448b_250494cuda3std6ranges3__45__cpo4swapE - _ZN40_INTERNAL_ee505dc1_4_k_cu_a283448b_250494cuda3std3__45__cpo4cendE)
_ZN40_INTERNAL_ee505dc1_4_k_cu_a283448b_250494cuda3std3__45__cpo4cendE:
	.zero		1
	.type		_ZN40_INTERNAL_ee505dc1_4_k_cu_a283448b_250494cuda3std6ranges3__45__cpo4swapE,@object
	.size		_ZN40_INTERNAL_ee505dc1_4_k_cu_a283448b_250494cuda3std6ranges3__45__cpo4swapE,(.L_8 - _ZN40_INTERNAL_ee505dc1_4_k_cu_a283448b_250494cuda3std6ranges3__45__cpo4swapE)
_ZN40_INTERNAL_ee505dc1_4_k_cu_a283448b_250494cuda3std6ranges3__45__cpo4swapE:
	.zero		1
.L_8:


//--------------------- .nv.constant0._ZN7cutlass13device_kernelINS_4gemm6kernel13GemmUniversalIN4cute5tupleIJiiiiEEENS1_10collective13CollectiveMmaINS1_34MainloopSm90TmaGmmaWarpSpecializedILi3ENS5_IJNS4_1CILi1EEENSA_ILi2EEESB_EEENS1_32KernelTmaWarpSpecializedPingpongEEENS5_IJNSA_ILi64EEESG_NSA_ILi128EEEEEENS_10tfloat32_tENS5_IJlSB_lEEESJ_SK_NS4_8TiledMMAINS4_8MMA_AtomIJNS4_4SM904GMMA29MMA_64x64x8_F32TF32TF32_SS_TNILNSO_7ScaleInE1ELSQ_1EEEEEENS4_6LayoutINS5_IJSB_SB_SB_EEENS5_IJNSA_ILi0EEESV_SV_EEEEENS5_IJNS4_10UnderscoreESY_SY_EEEEENS4_23SM90_TMA_LOAD_MULTICASTENS4_14ComposedLayoutINS4_7SwizzleILi3ELi4ELi3EEENS4_18smem_ptr_flag_bitsILi32EEENST_INS5_IJNSA_ILi8EEENSA_ILi32EEEEEENS5_IJS18_SB_EEEEEEEvNS4_8identityENS4_13SM90_TMA_LOADES1C_vS1D_EENS_8epilogue10collective6detail29Sm90TmaWarpSpecializedAdapterINS1H_15DefaultEpilogueISJ_SK_SK_NS1G_6thread17LinearCombinationISJ_Li1EffLNS1L_9ScaleType4KindE0ELNS_15FloatRoundStyleE2ESJ_EENS1_15EpilogueDefaultEEEEEvvEEEEvNT_6ParamsE --------------------------
	.section	.nv.constant0._ZN7cutlass13device_kernelINS_4gemm6kernel13GemmUniversalIN4cute5tupleIJiiiiEEENS1_10collective13CollectiveMmaINS1_34MainloopSm90TmaGmmaWarpSpecializedILi3ENS5_IJNS4_1CILi1EEENSA_ILi2EEESB_EEENS1_32KernelTmaWarpSpecializedPingpongEEENS5_IJNSA_ILi64EEESG_NSA_ILi128EEEEEENS_10tfloat32_tENS5_IJlSB_lEEESJ_SK_NS4_8TiledMMAINS4_8MMA_AtomIJNS4_4SM904GMMA29MMA_64x64x8_F32TF32TF32_SS_TNILNSO_7ScaleInE1ELSQ_1EEEEEENS4_6LayoutINS5_IJSB_SB_SB_EEENS5_IJNSA_ILi0EEESV_SV_EEEEENS5_IJNS4_10UnderscoreESY_SY_EEEEENS4_23SM90_TMA_LOAD_MULTICASTENS4_14ComposedLayoutINS4_7SwizzleILi3ELi4ELi3EEENS4_18smem_ptr_flag_bitsILi32EEENST_INS5_IJNSA_ILi8EEENSA_ILi32EEEEEENS5_IJS18_SB_EEEEEEEvNS4_8identityENS4_13SM90_TMA_LOADES1C_vS1D_EENS_8epilogue10collective6detail29Sm90TmaWarpSpecializedAdapterINS1H_15DefaultEpilogueISJ_SK_SK_NS1G_6thread17LinearCombinationISJ_Li1EffLNS1L_9ScaleType4KindE0ELNS_15FloatRoundStyleE2ESJ_EENS1_15EpilogueDefaultEEEEEvvEEEEvNT_6ParamsE,"a",@progbits
	.sectionflags	@""
	.align	4
.nv.constant0._ZN7cutlass13device_kernelINS_4gemm6kernel13GemmUniversalIN4cute5tupleIJiiiiEEENS1_10collective13CollectiveMmaINS1_34MainloopSm90TmaGmmaWarpSpecializedILi3ENS5_IJNS4_1CILi1EEENSA_ILi2EEESB_EEENS1_32KernelTmaWarpSpecializedPingpongEEENS5_IJNSA_ILi64EEESG_NSA_ILi128EEEEEENS_10tfloat32_tENS5_IJlSB_lEEESJ_SK_NS4_8TiledMMAINS4_8MMA_AtomIJNS4_4SM904GMMA29MMA_64x64x8_F32TF32TF32_SS_TNILNSO_7ScaleInE1ELSQ_1EEEEEENS4_6LayoutINS5_IJSB_SB_SB_EEENS5_IJNSA_ILi0EEESV_SV_EEEEENS5_IJNS4_10UnderscoreESY_SY_EEEEENS4_23SM90_TMA_LOAD_MULTICASTENS4_14ComposedLayoutINS4_7SwizzleILi3ELi4ELi3EEENS4_18smem_ptr_flag_bitsILi32EEENST_INS5_IJNSA_ILi8EEENSA_ILi32EEEEEENS5_IJS18_SB_EEEEEEEvNS4_8identityENS4_13SM90_TMA_LOADES1C_vS1D_EENS_8epilogue10collective6detail29Sm90TmaWarpSpecializedAdapterINS1H_15DefaultEpilogueISJ_SK_SK_NS1G_6thread17LinearCombinationISJ_Li1EffLNS1L_9ScaleType4KindE0ELNS_15FloatRoundStyleE2ESJ_EENS1_15EpilogueDefaultEEEEEvvEEEEvNT_6ParamsE:
	.zero		1664


//--------------------- SYMBOLS --------------------------

	.type		.nv.reservedSmem.offset0,@object
	.size		.nv.reservedSmem.offset0,0x4
	.type		__assertfail,@function
